//
// Generated by NVIDIA NVVM Compiler
//
// Compiler Build ID: CL-36424714
// Cuda compilation tools, release 13.0, V13.0.88
// Based on NVVM 20.0.0
//

.version 9.0
.target sm_100
.address_size 64

	// .globl	_Z18setup_random_stateP17curandStateXORWOW
.global .align 4 .b8 precalc_xorwow_matrix[102400];
.global .align 4 .b8 precalc_xorwow_offset_matrix[102400];
.global .align 4 .b8 mrg32k3aM1[2304];
.global .align 4 .b8 mrg32k3aM2[2304];
.global .align 4 .b8 mrg32k3aM1SubSeq[2016];
.global .align 4 .b8 mrg32k3aM2SubSeq[2016];
.global .align 4 .b8 mrg32k3aM1Seq[2304];
.global .align 4 .b8 mrg32k3aM2Seq[2304];
.const .align 8 .b8 __cr_lgamma_table[72];
.extern .shared .align 16 .b8 cache[];

.visible .entry _Z18setup_random_stateP17curandStateXORWOW(
	.param .u64 .ptr .align 1 _Z18setup_random_stateP17curandStateXORWOW_param_0
)
{
	.reg .pred 	%p<24>;
	.reg .b32 	%r<406>;
	.reg .b64 	%rd<18>;

	ld.param.u64 	%rd8, [_Z18setup_random_stateP17curandStateXORWOW_param_0];
	cvta.to.global.u64 	%rd9, %rd8;
	mov.u32 	%r182, %tid.x;
	mov.u32 	%r183, %ntid.x;
	mov.u32 	%r184, %ctaid.x;
	mad.lo.s32 	%r185, %r183, %r184, %r182;
	cvt.s64.s32 	%rd17, %r185;
	mul.wide.s32 	%rd10, %r185, 48;
	add.s64 	%rd2, %rd9, %rd10;
	mov.b32 	%r186, 1796439969;
	mov.b32 	%r187, 1034849956;
	st.global.v2.u32 	[%rd2], {%r187, %r186};
	mov.b32 	%r188, -123459836;
	mov.b32 	%r189, 1982719849;
	st.global.v2.u32 	[%rd2+8], {%r189, %r188};
	mov.b32 	%r190, 1678766501;
	mov.b32 	%r191, -589760388;
	st.global.v2.u32 	[%rd2+16], {%r191, %r190};
	setp.eq.s32 	%p1, %r185, 0;
	@%p1 bra 	$L__BB0_42;
	mov.b32 	%r312, 0;
	mov.u64 	%rd12, precalc_xorwow_matrix;
$L__BB0_2:
	and.b64  	%rd4, %rd17, 3;
	setp.eq.s64 	%p2, %rd4, 0;
	@%p2 bra 	$L__BB0_41;
	mul.wide.u32 	%rd11, %r312, 3200;
	add.s64 	%rd5, %rd12, %rd11;
	cvt.u32.u64 	%r2, %rd4;
	mov.b32 	%r313, 0;
$L__BB0_4:
	mov.b32 	%r326, 0;
	mov.u32 	%r327, %r326;
	mov.u32 	%r328, %r326;
	mov.u32 	%r329, %r326;
	mov.u32 	%r330, %r326;
	mov.u32 	%r319, %r326;
$L__BB0_5:
	mul.wide.u32 	%rd13, %r319, 4;
	add.s64 	%rd14, %rd2, %rd13;
	ld.global.u32 	%r10, [%rd14+4];
	shl.b32 	%r11, %r319, 5;
	mov.b32 	%r325, 0;
$L__BB0_6:
	.pragma "nounroll";
	shr.u32 	%r196, %r10, %r325;
	and.b32  	%r197, %r196, 1;
	setp.eq.b32 	%p3, %r197, 1;
	not.pred 	%p4, %p3;
	add.s32 	%r198, %r11, %r325;
	mul.lo.s32 	%r199, %r198, 5;
	mul.wide.u32 	%rd15, %r199, 4;
	add.s64 	%rd6, %rd5, %rd15;
	@%p4 bra 	$L__BB0_8;
	ld.global.u32 	%r200, [%rd6];
	xor.b32  	%r330, %r330, %r200;
	ld.global.u32 	%r201, [%rd6+4];
	xor.b32  	%r329, %r329, %r201;
	ld.global.u32 	%r202, [%rd6+8];
	xor.b32  	%r328, %r328, %r202;
	ld.global.u32 	%r203, [%rd6+12];
	xor.b32  	%r327, %r327, %r203;
	ld.global.u32 	%r204, [%rd6+16];
	xor.b32  	%r326, %r326, %r204;
$L__BB0_8:
	and.b32  	%r206, %r196, 2;
	setp.eq.s32 	%p5, %r206, 0;
	@%p5 bra 	$L__BB0_10;
	ld.global.u32 	%r207, [%rd6+20];
	xor.b32  	%r330, %r330, %r207;
	ld.global.u32 	%r208, [%rd6+24];
	xor.b32  	%r329, %r329, %r208;
	ld.global.u32 	%r209, [%rd6+28];
	xor.b32  	%r328, %r328, %r209;
	ld.global.u32 	%r210, [%rd6+32];
	xor.b32  	%r327, %r327, %r210;
	ld.global.u32 	%r211, [%rd6+36];
	xor.b32  	%r326, %r326, %r211;
$L__BB0_10:
	and.b32  	%r213, %r196, 4;
	setp.eq.s32 	%p6, %r213, 0;
	@%p6 bra 	$L__BB0_12;
	ld.global.u32 	%r214, [%rd6+40];
	xor.b32  	%r330, %r330, %r214;
	ld.global.u32 	%r215, [%rd6+44];
	xor.b32  	%r329, %r329, %r215;
	ld.global.u32 	%r216, [%rd6+48];
	xor.b32  	%r328, %r328, %r216;
	ld.global.u32 	%r217, [%rd6+52];
	xor.b32  	%r327, %r327, %r217;
	ld.global.u32 	%r218, [%rd6+56];
	xor.b32  	%r326, %r326, %r218;
$L__BB0_12:
	and.b32  	%r220, %r196, 8;
	setp.eq.s32 	%p7, %r220, 0;
	@%p7 bra 	$L__BB0_14;
	ld.global.u32 	%r221, [%rd6+60];
	xor.b32  	%r330, %r330, %r221;
	ld.global.u32 	%r222, [%rd6+64];
	xor.b32  	%r329, %r329, %r222;
	ld.global.u32 	%r223, [%rd6+68];
	xor.b32  	%r328, %r328, %r223;
	ld.global.u32 	%r224, [%rd6+72];
	xor.b32  	%r327, %r327, %r224;
	ld.global.u32 	%r225, [%rd6+76];
	xor.b32  	%r326, %r326, %r225;
$L__BB0_14:
	and.b32  	%r227, %r196, 16;
	setp.eq.s32 	%p8, %r227, 0;
	@%p8 bra 	$L__BB0_16;
	ld.global.u32 	%r228, [%rd6+80];
	xor.b32  	%r330, %r330, %r228;
	ld.global.u32 	%r229, [%rd6+84];
	xor.b32  	%r329, %r329, %r229;
	ld.global.u32 	%r230, [%rd6+88];
	xor.b32  	%r328, %r328, %r230;
	ld.global.u32 	%r231, [%rd6+92];
	xor.b32  	%r327, %r327, %r231;
	ld.global.u32 	%r232, [%rd6+96];
	xor.b32  	%r326, %r326, %r232;
$L__BB0_16:
	and.b32  	%r234, %r196, 32;
	setp.eq.s32 	%p9, %r234, 0;
	@%p9 bra 	$L__BB0_18;
	ld.global.u32 	%r235, [%rd6+100];
	xor.b32  	%r330, %r330, %r235;
	ld.global.u32 	%r236, [%rd6+104];
	xor.b32  	%r329, %r329, %r236;
	ld.global.u32 	%r237, [%rd6+108];
	xor.b32  	%r328, %r328, %r237;
	ld.global.u32 	%r238, [%rd6+112];
	xor.b32  	%r327, %r327, %r238;
	ld.global.u32 	%r239, [%rd6+116];
	xor.b32  	%r326, %r326, %r239;
$L__BB0_18:
	and.b32  	%r241, %r196, 64;
	setp.eq.s32 	%p10, %r241, 0;
	@%p10 bra 	$L__BB0_20;
	ld.global.u32 	%r242, [%rd6+120];
	xor.b32  	%r330, %r330, %r242;
	ld.global.u32 	%r243, [%rd6+124];
	xor.b32  	%r329, %r329, %r243;
	ld.global.u32 	%r244, [%rd6+128];
	xor.b32  	%r328, %r328, %r244;
	ld.global.u32 	%r245, [%rd6+132];
	xor.b32  	%r327, %r327, %r245;
	ld.global.u32 	%r246, [%rd6+136];
	xor.b32  	%r326, %r326, %r246;
$L__BB0_20:
	and.b32  	%r248, %r196, 128;
	setp.eq.s32 	%p11, %r248, 0;
	@%p11 bra 	$L__BB0_22;
	ld.global.u32 	%r249, [%rd6+140];
	xor.b32  	%r330, %r330, %r249;
	ld.global.u32 	%r250, [%rd6+144];
	xor.b32  	%r329, %r329, %r250;
	ld.global.u32 	%r251, [%rd6+148];
	xor.b32  	%r328, %r328, %r251;
	ld.global.u32 	%r252, [%rd6+152];
	xor.b32  	%r327, %r327, %r252;
	ld.global.u32 	%r253, [%rd6+156];
	xor.b32  	%r326, %r326, %r253;
$L__BB0_22:
	and.b32  	%r255, %r196, 256;
	setp.eq.s32 	%p12, %r255, 0;
	@%p12 bra 	$L__BB0_24;
	ld.global.u32 	%r256, [%rd6+160];
	xor.b32  	%r330, %r330, %r256;
	ld.global.u32 	%r257, [%rd6+164];
	xor.b32  	%r329, %r329, %r257;
	ld.global.u32 	%r258, [%rd6+168];
	xor.b32  	%r328, %r328, %r258;
	ld.global.u32 	%r259, [%rd6+172];
	xor.b32  	%r327, %r327, %r259;
	ld.global.u32 	%r260, [%rd6+176];
	xor.b32  	%r326, %r326, %r260;
$L__BB0_24:
	and.b32  	%r262, %r196, 512;
	setp.eq.s32 	%p13, %r262, 0;
	@%p13 bra 	$L__BB0_26;
	ld.global.u32 	%r263, [%rd6+180];
	xor.b32  	%r330, %r330, %r263;
	ld.global.u32 	%r264, [%rd6+184];
	xor.b32  	%r329, %r329, %r264;
	ld.global.u32 	%r265, [%rd6+188];
	xor.b32  	%r328, %r328, %r265;
	ld.global.u32 	%r266, [%rd6+192];
	xor.b32  	%r327, %r327, %r266;
	ld.global.u32 	%r267, [%rd6+196];
	xor.b32  	%r326, %r326, %r267;
$L__BB0_26:
	and.b32  	%r269, %r196, 1024;
	setp.eq.s32 	%p14, %r269, 0;
	@%p14 bra 	$L__BB0_28;
	ld.global.u32 	%r270, [%rd6+200];
	xor.b32  	%r330, %r330, %r270;
	ld.global.u32 	%r271, [%rd6+204];
	xor.b32  	%r329, %r329, %r271;
	ld.global.u32 	%r272, [%rd6+208];
	xor.b32  	%r328, %r328, %r272;
	ld.global.u32 	%r273, [%rd6+212];
	xor.b32  	%r327, %r327, %r273;
	ld.global.u32 	%r274, [%rd6+216];
	xor.b32  	%r326, %r326, %r274;
$L__BB0_28:
	and.b32  	%r276, %r196, 2048;
	setp.eq.s32 	%p15, %r276, 0;
	@%p15 bra 	$L__BB0_30;
	ld.global.u32 	%r277, [%rd6+220];
	xor.b32  	%r330, %r330, %r277;
	ld.global.u32 	%r278, [%rd6+224];
	xor.b32  	%r329, %r329, %r278;
	ld.global.u32 	%r279, [%rd6+228];
	xor.b32  	%r328, %r328, %r279;
	ld.global.u32 	%r280, [%rd6+232];
	xor.b32  	%r327, %r327, %r280;
	ld.global.u32 	%r281, [%rd6+236];
	xor.b32  	%r326, %r326, %r281;
$L__BB0_30:
	and.b32  	%r283, %r196, 4096;
	setp.eq.s32 	%p16, %r283, 0;
	@%p16 bra 	$L__BB0_32;
	ld.global.u32 	%r284, [%rd6+240];
	xor.b32  	%r330, %r330, %r284;
	ld.global.u32 	%r285, [%rd6+244];
	xor.b32  	%r329, %r329, %r285;
	ld.global.u32 	%r286, [%rd6+248];
	xor.b32  	%r328, %r328, %r286;
	ld.global.u32 	%r287, [%rd6+252];
	xor.b32  	%r327, %r327, %r287;
	ld.global.u32 	%r288, [%rd6+256];
	xor.b32  	%r326, %r326, %r288;
$L__BB0_32:
	and.b32  	%r290, %r196, 8192;
	setp.eq.s32 	%p17, %r290, 0;
	@%p17 bra 	$L__BB0_34;
	ld.global.u32 	%r291, [%rd6+260];
	xor.b32  	%r330, %r330, %r291;
	ld.global.u32 	%r292, [%rd6+264];
	xor.b32  	%r329, %r329, %r292;
	ld.global.u32 	%r293, [%rd6+268];
	xor.b32  	%r328, %r328, %r293;
	ld.global.u32 	%r294, [%rd6+272];
	xor.b32  	%r327, %r327, %r294;
	ld.global.u32 	%r295, [%rd6+276];
	xor.b32  	%r326, %r326, %r295;
$L__BB0_34:
	and.b32  	%r297, %r196, 16384;
	setp.eq.s32 	%p18, %r297, 0;
	@%p18 bra 	$L__BB0_36;
	ld.global.u32 	%r298, [%rd6+280];
	xor.b32  	%r330, %r330, %r298;
	ld.global.u32 	%r299, [%rd6+284];
	xor.b32  	%r329, %r329, %r299;
	ld.global.u32 	%r300, [%rd6+288];
	xor.b32  	%r328, %r328, %r300;
	ld.global.u32 	%r301, [%rd6+292];
	xor.b32  	%r327, %r327, %r301;
	ld.global.u32 	%r302, [%rd6+296];
	xor.b32  	%r326, %r326, %r302;
$L__BB0_36:
	and.b32  	%r304, %r196, 32768;
	setp.eq.s32 	%p19, %r304, 0;
	@%p19 bra 	$L__BB0_38;
	ld.global.u32 	%r305, [%rd6+300];
	xor.b32  	%r330, %r330, %r305;
	ld.global.u32 	%r306, [%rd6+304];
	xor.b32  	%r329, %r329, %r306;
	ld.global.u32 	%r307, [%rd6+308];
	xor.b32  	%r328, %r328, %r307;
	ld.global.u32 	%r308, [%rd6+312];
	xor.b32  	%r327, %r327, %r308;
	ld.global.u32 	%r309, [%rd6+316];
	xor.b32  	%r326, %r326, %r309;
$L__BB0_38:
	add.s32 	%r325, %r325, 16;
	setp.ne.s32 	%p20, %r325, 32;
	@%p20 bra 	$L__BB0_6;
	mad.lo.s32 	%r310, %r319, -31, %r11;
	add.s32 	%r319, %r310, 1;
	setp.ne.s32 	%p21, %r319, 5;
	@%p21 bra 	$L__BB0_5;
	st.global.u32 	[%rd2+4], %r330;
	st.global.u32 	[%rd2+8], %r329;
	st.global.u32 	[%rd2+12], %r328;
	st.global.u32 	[%rd2+16], %r327;
	st.global.u32 	[%rd2+20], %r326;
	add.s32 	%r313, %r313, 1;
	setp.lt.u32 	%p22, %r313, %r2;
	@%p22 bra 	$L__BB0_4;
$L__BB0_41:
	shr.u64 	%rd7, %rd17, 2;
	add.s32 	%r312, %r312, 1;
	setp.gt.u64 	%p23, %rd17, 3;
	mov.u64 	%rd17, %rd7;
	@%p23 bra 	$L__BB0_2;
$L__BB0_42:
	mov.b32 	%r311, 0;
	st.global.v2.u32 	[%rd2+24], {%r311, %r311};
	st.global.u32 	[%rd2+32], %r311;
	mov.b64 	%rd16, 0;
	st.global.u64 	[%rd2+40], %rd16;
	ret;

}
	// .globl	_Z14pi_monte_carloP17curandStateXORWOWPii
.visible .entry _Z14pi_monte_carloP17curandStateXORWOWPii(
	.param .u64 .ptr .align 1 _Z14pi_monte_carloP17curandStateXORWOWPii_param_0,
	.param .u64 .ptr .align 1 _Z14pi_monte_carloP17curandStateXORWOWPii_param_1,
	.param .u32 _Z14pi_monte_carloP17curandStateXORWOWPii_param_2
)
{
	.reg .pred 	%p<15>;
	.reg .b32 	%r<197>;
	.reg .b32 	%f<31>;
	.reg .b64 	%rd<7>;

	ld.param.u64 	%rd2, [_Z14pi_monte_carloP17curandStateXORWOWPii_param_0];
	ld.param.u64 	%rd3, [_Z14pi_monte_carloP17curandStateXORWOWPii_param_1];
	ld.param.u32 	%r62, [_Z14pi_monte_carloP17curandStateXORWOWPii_param_2];
	mov.u32 	%r1, %tid.x;
	mov.u32 	%r196, %ntid.x;
	shl.b32 	%r63, %r1, 2;
	mov.u32 	%r64, cache;
	add.s32 	%r3, %r64, %r63;
	mov.b32 	%r65, 0;
	st.shared.u32 	[%r3], %r65;
	bar.sync 	0;
	setp.lt.s32 	%p1, %r62, 1;
	@%p1 bra 	$L__BB1_19;
	cvta.to.global.u64 	%rd4, %rd2;
	mov.u32 	%r67, %ctaid.x;
	mad.lo.s32 	%r68, %r196, %r67, %r1;
	mul.wide.s32 	%rd5, %r68, 48;
	add.s64 	%rd1, %rd4, %rd5;
	ld.global.v2.u32 	{%r4, %r186}, [%rd1];
	ld.global.v2.u32 	{%r185, %r184}, [%rd1+8];
	ld.global.v2.u32 	{%r187, %r188}, [%rd1+16];
	and.b32  	%r10, %r62, 3;
	setp.lt.u32 	%p2, %r62, 4;
	mov.u32 	%r171, %r4;
	@%p2 bra 	$L__BB1_13;
	add.s32 	%r190, %r4, 1449748;
	and.b32  	%r69, %r62, 2147483644;
	neg.s32 	%r189, %r69;
$L__BB1_3:
	shr.u32 	%r70, %r186, 2;
	xor.b32  	%r71, %r70, %r186;
	shl.b32 	%r72, %r188, 4;
	shl.b32 	%r73, %r71, 1;
	xor.b32  	%r74, %r73, %r72;
	xor.b32  	%r75, %r74, %r71;
	xor.b32  	%r50, %r75, %r188;
	add.s32 	%r76, %r190, %r50;
	add.s32 	%r77, %r76, -1087311;
	cvt.rn.f32.u32 	%f1, %r77;
	fma.rn.f32 	%f2, %f1, 0f2F800000, 0f2F000000;
	shr.u32 	%r78, %r185, 2;
	xor.b32  	%r79, %r78, %r185;
	shl.b32 	%r80, %r50, 4;
	shl.b32 	%r81, %r79, 1;
	xor.b32  	%r82, %r81, %r80;
	xor.b32  	%r83, %r82, %r79;
	xor.b32  	%r51, %r83, %r50;
	add.s32 	%r84, %r190, %r51;
	add.s32 	%r85, %r84, -724874;
	cvt.rn.f32.u32 	%f3, %r85;
	fma.rn.f32 	%f4, %f3, 0f2F800000, 0f2F000000;
	mul.f32 	%f5, %f4, %f4;
	fma.rn.f32 	%f6, %f2, %f2, %f5;
	setp.gtu.f32 	%p3, %f6, 0f3F800000;
	@%p3 bra 	$L__BB1_5;
	ld.shared.u32 	%r86, [%r3];
	add.s32 	%r87, %r86, 1;
	st.shared.u32 	[%r3], %r87;
$L__BB1_5:
	shr.u32 	%r88, %r184, 2;
	xor.b32  	%r89, %r88, %r184;
	shl.b32 	%r90, %r51, 4;
	shl.b32 	%r91, %r89, 1;
	xor.b32  	%r92, %r91, %r90;
	xor.b32  	%r93, %r92, %r89;
	xor.b32  	%r52, %r93, %r51;
	add.s32 	%r94, %r190, %r52;
	add.s32 	%r95, %r94, -362437;
	cvt.rn.f32.u32 	%f7, %r95;
	fma.rn.f32 	%f8, %f7, 0f2F800000, 0f2F000000;
	shr.u32 	%r96, %r187, 2;
	xor.b32  	%r97, %r96, %r187;
	shl.b32 	%r98, %r52, 4;
	shl.b32 	%r99, %r97, 1;
	xor.b32  	%r100, %r99, %r98;
	xor.b32  	%r101, %r100, %r97;
	xor.b32  	%r186, %r101, %r52;
	add.s32 	%r102, %r186, %r190;
	cvt.rn.f32.u32 	%f9, %r102;
	fma.rn.f32 	%f10, %f9, 0f2F800000, 0f2F000000;
	mul.f32 	%f11, %f10, %f10;
	fma.rn.f32 	%f12, %f8, %f8, %f11;
	setp.gtu.f32 	%p4, %f12, 0f3F800000;
	@%p4 bra 	$L__BB1_7;
	ld.shared.u32 	%r103, [%r3];
	add.s32 	%r104, %r103, 1;
	st.shared.u32 	[%r3], %r104;
$L__BB1_7:
	shr.u32 	%r105, %r188, 2;
	xor.b32  	%r106, %r105, %r188;
	shl.b32 	%r107, %r186, 4;
	shl.b32 	%r108, %r106, 1;
	xor.b32  	%r109, %r108, %r107;
	xor.b32  	%r110, %r109, %r106;
	xor.b32  	%r185, %r110, %r186;
	add.s32 	%r111, %r190, %r185;
	add.s32 	%r112, %r111, 362437;
	cvt.rn.f32.u32 	%f13, %r112;
	fma.rn.f32 	%f14, %f13, 0f2F800000, 0f2F000000;
	shr.u32 	%r113, %r50, 2;
	xor.b32  	%r114, %r113, %r50;
	shl.b32 	%r115, %r185, 4;
	shl.b32 	%r116, %r114, 1;
	xor.b32  	%r117, %r116, %r115;
	xor.b32  	%r118, %r117, %r114;
	xor.b32  	%r184, %r118, %r185;
	add.s32 	%r119, %r190, %r184;
	add.s32 	%r120, %r119, 724874;
	cvt.rn.f32.u32 	%f15, %r120;
	fma.rn.f32 	%f16, %f15, 0f2F800000, 0f2F000000;
	mul.f32 	%f17, %f16, %f16;
	fma.rn.f32 	%f18, %f14, %f14, %f17;
	setp.gtu.f32 	%p5, %f18, 0f3F800000;
	@%p5 bra 	$L__BB1_9;
	ld.shared.u32 	%r121, [%r3];
	add.s32 	%r122, %r121, 1;
	st.shared.u32 	[%r3], %r122;
$L__BB1_9:
	shr.u32 	%r123, %r51, 2;
	xor.b32  	%r124, %r123, %r51;
	shl.b32 	%r125, %r184, 4;
	shl.b32 	%r126, %r124, 1;
	xor.b32  	%r127, %r126, %r125;
	xor.b32  	%r128, %r127, %r124;
	xor.b32  	%r187, %r128, %r184;
	add.s32 	%r129, %r190, %r187;
	add.s32 	%r130, %r129, 1087311;
	cvt.rn.f32.u32 	%f19, %r130;
	fma.rn.f32 	%f20, %f19, 0f2F800000, 0f2F000000;
	shr.u32 	%r131, %r52, 2;
	xor.b32  	%r132, %r131, %r52;
	shl.b32 	%r133, %r187, 4;
	shl.b32 	%r134, %r132, 1;
	xor.b32  	%r135, %r134, %r133;
	xor.b32  	%r136, %r135, %r132;
	xor.b32  	%r188, %r136, %r187;
	add.s32 	%r137, %r190, %r188;
	add.s32 	%r138, %r137, 1449748;
	cvt.rn.f32.u32 	%f21, %r138;
	fma.rn.f32 	%f22, %f21, 0f2F800000, 0f2F000000;
	mul.f32 	%f23, %f22, %f22;
	fma.rn.f32 	%f24, %f20, %f20, %f23;
	setp.gtu.f32 	%p6, %f24, 0f3F800000;
	@%p6 bra 	$L__BB1_11;
	ld.shared.u32 	%r139, [%r3];
	add.s32 	%r140, %r139, 1;
	st.shared.u32 	[%r3], %r140;
$L__BB1_11:
	add.s32 	%r190, %r190, 2899496;
	add.s32 	%r189, %r189, 4;
	setp.eq.s32 	%p7, %r189, 0;
	@%p7 bra 	$L__BB1_12;
	bra.uni 	$L__BB1_3;
$L__BB1_12:
	add.s32 	%r171, %r190, -1449748;
$L__BB1_13:
	setp.eq.s32 	%p8, %r10, 0;
	@%p8 bra 	$L__BB1_18;
	add.s32 	%r178, %r171, 724874;
	neg.s32 	%r177, %r10;
	mov.u32 	%r182, %r185;
	mov.u32 	%r183, %r186;
$L__BB1_15:
	.pragma "nounroll";
	mov.u32 	%r186, %r184;
	mov.u32 	%r185, %r187;
	mov.u32 	%r184, %r188;
	shr.u32 	%r141, %r183, 2;
	xor.b32  	%r142, %r141, %r183;
	shl.b32 	%r143, %r184, 4;
	shl.b32 	%r144, %r142, 1;
	xor.b32  	%r145, %r144, %r143;
	xor.b32  	%r146, %r145, %r142;
	xor.b32  	%r187, %r146, %r184;
	add.s32 	%r147, %r178, %r187;
	add.s32 	%r148, %r147, -362437;
	cvt.rn.f32.u32 	%f25, %r148;
	fma.rn.f32 	%f26, %f25, 0f2F800000, 0f2F000000;
	shr.u32 	%r149, %r182, 2;
	xor.b32  	%r150, %r149, %r182;
	shl.b32 	%r151, %r187, 4;
	shl.b32 	%r152, %r150, 1;
	xor.b32  	%r153, %r152, %r151;
	xor.b32  	%r154, %r153, %r150;
	xor.b32  	%r188, %r154, %r187;
	add.s32 	%r155, %r178, %r188;
	cvt.rn.f32.u32 	%f27, %r155;
	fma.rn.f32 	%f28, %f27, 0f2F800000, 0f2F000000;
	mul.f32 	%f29, %f28, %f28;
	fma.rn.f32 	%f30, %f26, %f26, %f29;
	setp.gtu.f32 	%p9, %f30, 0f3F800000;
	@%p9 bra 	$L__BB1_17;
	ld.shared.u32 	%r156, [%r3];
	add.s32 	%r157, %r156, 1;
	st.shared.u32 	[%r3], %r157;
$L__BB1_17:
	add.s32 	%r178, %r178, 724874;
	add.s32 	%r177, %r177, 1;
	setp.ne.s32 	%p10, %r177, 0;
	mov.u32 	%r182, %r185;
	mov.u32 	%r183, %r186;
	@%p10 bra 	$L__BB1_15;
$L__BB1_18:
	st.global.v2.u32 	[%rd1+8], {%r185, %r184};
	st.global.v2.u32 	[%rd1+16], {%r187, %r188};
	mad.lo.s32 	%r158, %r62, 724874, %r4;
	st.global.v2.u32 	[%rd1], {%r158, %r186};
$L__BB1_19:
	setp.lt.u32 	%p11, %r196, 2;
	@%p11 bra 	$L__BB1_23;
$L__BB1_20:
	shr.u32 	%r61, %r196, 1;
	setp.ge.u32 	%p12, %r1, %r61;
	@%p12 bra 	$L__BB1_22;
	shl.b32 	%r159, %r61, 2;
	add.s32 	%r160, %r3, %r159;
	ld.shared.u32 	%r161, [%r160];
	ld.shared.u32 	%r162, [%r3];
	add.s32 	%r163, %r162, %r161;
	st.shared.u32 	[%r3], %r163;
$L__BB1_22:
	bar.sync 	0;
	setp.gt.u32 	%p13, %r196, 3;
	mov.u32 	%r196, %r61;
	@%p13 bra 	$L__BB1_20;
$L__BB1_23:
	setp.ne.s32 	%p14, %r1, 0;
	@%p14 bra 	$L__BB1_25;
	ld.shared.u32 	%r164, [cache];
	cvta.to.global.u64 	%rd6, %rd3;
	atom.global.add.u32 	%r165, [%rd6], %r164;
$L__BB1_25:
	ret;

}


// ===== COMPILED SASS (sm_100) =====

	.target	sm_100

	.elftype	@"ET_EXEC"


//--------------------- .note.nv.tkinfo           --------------------------
	.section	.note.nv.tkinfo,"",@"SHT_NOTE"
	.sectionflags	@"SHF_NOTE_NV_TKINFO"
	.tkinfo
        /*0018*/ 	.word	0x00000002
        /*0030*/ 	.string	""
        /*0030*/ 	.string	"ptxas"
        /*0030*/ 	.string	"Cuda compilation tools, release 13.0, V13.0.88"
        /*0030*/ 	.string	"Build cuda_13.0.r13.0/compiler.36424714_0"
        /*0030*/ 	.string	"-arch sm_100 -m 64 "



//--------------------- .note.nv.cuinfo           --------------------------
	.section	.note.nv.cuinfo,"",@"SHT_NOTE"
	.sectionflags	@"SHF_NOTE_NV_CUINFO"
        /*0018*/ 	.short	0x0002
        /*001a*/ 	.short	0x0064
        /*001c*/ 	.short	0x0082
	.zero		2


//--------------------- .nv.info                  --------------------------
	.section	.nv.info,"",@"SHT_CUDA_INFO"
	.align	4


	//----- nvinfo : EIATTR_REGCOUNT
	.align		4
        /*0000*/ 	.byte	0x04, 0x2f
        /*0002*/ 	.short	(.L_10 - .L_9)
	.align		4
.L_9:
        /*0004*/ 	.word	index@(_Z18setup_random_stateP17curandStateXORWOW)
        /*0008*/ 	.word	0x0000001f


	//----- nvinfo : EIATTR_FRAME_SIZE
	.align		4
.L_10:
        /*000c*/ 	.byte	0x04, 0x11
        /*000e*/ 	.short	(.L_12 - .L_11)
	.align		4
.L_11:
        /*0010*/ 	.word	index@(_Z18setup_random_stateP17curandStateXORWOW)
        /*0014*/ 	.word	0x00000000


	//----- nvinfo : EIATTR_REGCOUNT
	.align		4
.L_12:
        /*0018*/ 	.byte	0x04, 0x2f
        /*001a*/ 	.short	(.L_14 - .L_13)
	.align		4
.L_13:
        /*001c*/ 	.word	index@(_Z14pi_monte_carloP17curandStateXORWOWPii)
        /*0020*/ 	.word	0x00000018


	//----- nvinfo : EIATTR_FRAME_SIZE
	.align		4
.L_14:
        /*0024*/ 	.byte	0x04, 0x11
        /*0026*/ 	.short	(.L_16 - .L_15)
	.align		4
.L_15:
        /*0028*/ 	.word	index@(_Z14pi_monte_carloP17curandStateXORWOWPii)
        /*002c*/ 	.word	0x00000000


	//----- nvinfo : EIATTR_MIN_STACK_SIZE
	.align		4
.L_16:
        /*0030*/ 	.byte	0x04, 0x12
        /*0032*/ 	.short	(.L_18 - .L_17)
	.align		4
.L_17:
        /*0034*/ 	.word	index@(_Z14pi_monte_carloP17curandStateXORWOWPii)
        /*0038*/ 	.word	0x00000000


	//----- nvinfo : EIATTR_MIN_STACK_SIZE
	.align		4
.L_18:
        /*003c*/ 	.byte	0x04, 0x12
        /*003e*/ 	.short	(.L_20 - .L_19)
	.align		4
.L_19:
        /*0040*/ 	.word	index@(_Z18setup_random_stateP17curandStateXORWOW)
        /*0044*/ 	.word	0x00000000
.L_20:


//--------------------- .nv.compat                --------------------------
	.section	.nv.compat,"",@"SHT_CUDA_COMPAT_INFO"
	.align	4
        /*0000*/ 	.byte	0x02, 0x09, 0x00, 0x00, 0x02, 0x02, 0x01, 0x00, 0x02, 0x05, 0x05, 0x00, 0x03, 0x07, 0x01, 0x01
        /*0010*/ 	.byte	0x02, 0x03, 0x00, 0x00, 0x02, 0x06, 0x01, 0x00, 0x04, 0x0b, 0x08, 0x00, 0x01, 0x00, 0x00, 0x00
        /*0020*/ 	.byte	0x00, 0x00, 0x00, 0x00


//--------------------- .nv.info._Z14pi_monte_carloP17curandStateXORWOWPii --------------------------
	.section	.nv.info._Z14pi_monte_carloP17curandStateXORWOWPii,"",@"SHT_CUDA_INFO"
	.sectionflags	@""
	.align	4


	//----- nvinfo : EIATTR_CUDA_API_VERSION
	.align		4
        /*0000*/ 	.byte	0x04, 0x37
        /*0002*/ 	.short	(.L_22 - .L_21)
.L_21:
        /*0004*/ 	.word	0x00000082


	//----- nvinfo : EIATTR_KPARAM_INFO
	.align		4
.L_22:
        /*0008*/ 	.byte	0x04, 0x17
        /*000a*/ 	.short	(.L_24 - .L_23)
.L_23:
        /*000c*/ 	.word	0x00000000
        /*0010*/ 	.short	0x0002
        /*0012*/ 	.short	0x0010
        /*0014*/ 	.byte	0x00, 0xf0, 0x11, 0x00


	//----- nvinfo : EIATTR_KPARAM_INFO
	.align		4
.L_24:
        /*0018*/ 	.byte	0x04, 0x17
        /*001a*/ 	.short	(.L_26 - .L_25)
.L_25:
        /*001c*/ 	.word	0x00000000
        /*0020*/ 	.short	0x0001
        /*0022*/ 	.short	0x0008
        /*0024*/ 	.byte	0x00, 0xf5, 0x21, 0x00


	//----- nvinfo : EIATTR_KPARAM_INFO
	.align		4
.L_26:
        /*0028*/ 	.byte	0x04, 0x17
        /*002a*/ 	.short	(.L_28 - .L_27)
.L_27:
        /*002c*/ 	.word	0x00000000
        /*0030*/ 	.short	0x0000
        /*0032*/ 	.short	0x0000
        /*0034*/ 	.byte	0x00, 0xf5, 0x21, 0x00


	//----- nvinfo : EIATTR_SPARSE_MMA_MASK
	.align		4
.L_28:
        /*0038*/ 	.byte	0x03, 0x50
        /*003a*/ 	.short	0x0000


	//----- nvinfo : EIATTR_MAXREG_COUNT
	.align		4
        /*003c*/ 	.byte	0x03, 0x1b
        /*003e*/ 	.short	0x00ff


	//----- nvinfo : EIATTR_NUM_BARRIERS
	.align		4
        /*0040*/ 	.byte	0x02, 0x4c
        /*0042*/ 	.byte	0x01
	.zero		1


	//----- nvinfo : EIATTR_MERCURY_ISA_VERSION
	.align		4
        /*0044*/ 	.byte	0x03, 0x5f
        /*0046*/ 	.short	0x0101


	//----- nvinfo : EIATTR_VRC_CTA_INIT_COUNT
	.align		4
        /*0048*/ 	.byte	0x02, 0x4a
	.zero		1
	.zero		1


	//----- nvinfo : EIATTR_EXIT_INSTR_OFFSETS
	.align		4
        /*004c*/ 	.byte	0x04, 0x1c
        /*004e*/ 	.short	(.L_30 - .L_29)


	//   ....[0]....
.L_29:
        /*0050*/ 	.word	0x000011f0


	//   ....[1]....
        /*0054*/ 	.word	0x00001260


	//----- nvinfo : EIATTR_CBANK_PARAM_SIZE
	.align		4
.L_30:
        /*0058*/ 	.byte	0x03, 0x19
        /*005a*/ 	.short	0x0014


	//----- nvinfo : EIATTR_PARAM_CBANK
	.align		4
        /*005c*/ 	.byte	0x04, 0x0a
        /*005e*/ 	.short	(.L_32 - .L_31)
	.align		4
.L_31:
        /*0060*/ 	.word	index@(.nv.constant0._Z14pi_monte_carloP17curandStateXORWOWPii)
        /*0064*/ 	.short	0x0380
        /*0066*/ 	.short	0x0014


	//----- nvinfo : EIATTR_SW_WAR
	.align		4
.L_32:
        /*0068*/ 	.byte	0x04, 0x36
        /*006a*/ 	.short	(.L_34 - .L_33)
.L_33:
        /*006c*/ 	.word	0x00000008
.L_34:


//--------------------- .nv.info._Z18setup_random_stateP17curandStateXORWOW --------------------------
	.section	.nv.info._Z18setup_random_stateP17curandStateXORWOW,"",@"SHT_CUDA_INFO"
	.sectionflags	@""
	.align	4


	//----- nvinfo : EIATTR_CUDA_API_VERSION
	.align		4
        /*0000*/ 	.byte	0x04, 0x37
        /*0002*/ 	.short	(.L_36 - .L_35)
.L_35:
        /*0004*/ 	.word	0x00000082


	//----- nvinfo : EIATTR_KPARAM_INFO
	.align		4
.L_36:
        /*0008*/ 	.byte	0x04, 0x17
        /*000a*/ 	.short	(.L_38 - .L_37)
.L_37:
        /*000c*/ 	.word	0x00000000
        /*0010*/ 	.short	0x0000
        /*0012*/ 	.short	0x0000
        /*0014*/ 	.byte	0x00, 0xf5, 0x21, 0x00


	//----- nvinfo : EIATTR_SPARSE_MMA_MASK
	.align		4
.L_38:
        /*0018*/ 	.byte	0x03, 0x50
        /*001a*/ 	.short	0x0000


	//----- nvinfo : EIATTR_MAXREG_COUNT
	.align		4
        /*001c*/ 	.byte	0x03, 0x1b
        /*001e*/ 	.short	0x00ff


	//----- nvinfo : EIATTR_MERCURY_ISA_VERSION
	.align		4
        /*0020*/ 	.byte	0x03, 0x5f
        /*0022*/ 	.short	0x0101


	//----- nvinfo : EIATTR_VRC_CTA_INIT_COUNT
	.align		4
        /*0024*/ 	.byte	0x02, 0x4a
	.zero		1
	.zero		1


	//----- nvinfo : EIATTR_EXIT_INSTR_OFFSETS
	.align		4
        /*0028*/ 	.byte	0x04, 0x1c
        /*002a*/ 	.short	(.L_40 - .L_39)


	//   ....[0]....
.L_39:
        /*002c*/ 	.word	0x00000e80


	//----- nvinfo : EIATTR_CRS_STACK_SIZE
	.align		4
.L_40:
        /*0030*/ 	.byte	0x04, 0x1e
        /*0032*/ 	.short	(.L_42 - .L_41)
.L_41:
        /*0034*/ 	.word	0x00000000


	//----- nvinfo : EIATTR_CBANK_PARAM_SIZE
	.align		4
.L_42:
        /*0038*/ 	.byte	0x03, 0x19
        /*003a*/ 	.short	0x0008


	//----- nvinfo : EIATTR_PARAM_CBANK
	.align		4
        /*003c*/ 	.byte	0x04, 0x0a
        /*003e*/ 	.short	(.L_44 - .L_43)
	.align		4
.L_43:
        /*0040*/ 	.word	index@(.nv.constant0._Z18setup_random_stateP17curandStateXORWOW)
        /*0044*/ 	.short	0x0380
        /*0046*/ 	.short	0x0008


	//----- nvinfo : EIATTR_SW_WAR
	.align		4
.L_44:
        /*0048*/ 	.byte	0x04, 0x36
        /*004a*/ 	.short	(.L_46 - .L_45)
.L_45:
        /*004c*/ 	.word	0x00000008
.L_46:


//--------------------- .nv.callgraph             --------------------------
	.section	.nv.callgraph,"",@"SHT_CUDA_CALLGRAPH"
	.align	4
	.sectionentsize	8
	.align		4
        /*0000*/ 	.word	0x00000000
	.align		4
        /*0004*/ 	.word	0xffffffff
	.align		4
        /*0008*/ 	.word	0x00000000
	.align		4
        /*000c*/ 	.word	0xfffffffe
	.align		4
        /*0010*/ 	.word	0x00000000
	.align		4
        /*0014*/ 	.word	0xfffffffd
	.align		4
        /*0018*/ 	.word	0x00000000
	.align		4
        /*001c*/ 	.word	0xfffffffc


//--------------------- .nv.constant4             --------------------------
	.section	.nv.constant4,"a",@progbits
	.align	8
	.align		8
.nv.constant4:
        /*0000*/ 	.dword	precalc_xorwow_matrix
	.align		8
        /*0008*/ 	.dword	precalc_xorwow_offset_matrix
	.align		8
        /*0010*/ 	.dword	mrg32k3aM1
	.align		8
        /*0018*/ 	.dword	mrg32k3aM2
	.align		8
        /*0020*/ 	.dword	mrg32k3aM1SubSeq
	.align		8
        /*0028*/ 	.dword	mrg32k3aM2SubSeq
	.align		8
        /*0030*/ 	.dword	mrg32k3aM1Seq
	.align		8
        /*0038*/ 	.dword	mrg32k3aM2Seq


//--------------------- .nv.constant3             --------------------------
	.section	.nv.constant3,"a",@progbits
	.align	8
.nv.constant3:
	.type		__cr_lgamma_table,@object
	.size		__cr_lgamma_table,(.L_8 - __cr_lgamma_table)
__cr_lgamma_table:
        /*0000*/ 	.byte	0x00, 0x00, 0x00, 0x00, 0x00, 0x00, 0x00, 0x00, 0x00, 0x00, 0x00, 0x00, 0x00, 0x00, 0x00, 0x00
        /*0010*/ 	.byte	0xef, 0x39, 0xfa, 0xfe, 0x42, 0x2e, 0xe6, 0x3f, 0x02, 0x20, 0x2a, 0xfa, 0x0b, 0xab, 0xfc, 0x3f
        /*0020*/ 	.byte	0xf9, 0x2c, 0x92, 0x7c, 0xa7, 0x6c, 0x09, 0x40, 0xc9, 0x79, 0x44, 0x3c, 0x64, 0x26, 0x13, 0x40
        /*0030*/ 	.byte	0xca, 0x01, 0xcf, 0x3a, 0x27, 0x51, 0x1a, 0x40, 0x30, 0xcc, 0x2d, 0xf3, 0xe1, 0x0c, 0x21, 0x40
        /*0040*/ 	.byte	0x0d, 0xb7, 0xfc, 0x82, 0x8e, 0x35, 0x25, 0x40
.L_8:


//--------------------- .text._Z14pi_monte_carloP17curandStateXORWOWPii --------------------------
	.section	.text._Z14pi_monte_carloP17curandStateXORWOWPii,"ax",@progbits
	.align	128
        .global         _Z14pi_monte_carloP17curandStateXORWOWPii
        .type           _Z14pi_monte_carloP17curandStateXORWOWPii,@function
        .size           _Z14pi_monte_carloP17curandStateXORWOWPii,(.L_x_18 - _Z14pi_monte_carloP17curandStateXORWOWPii)
        .other          _Z14pi_monte_carloP17curandStateXORWOWPii,@"STO_CUDA_ENTRY STV_DEFAULT"
_Z14pi_monte_carloP17curandStateXORWOWPii:
.text._Z14pi_monte_carloP17curandStateXORWOWPii:
[----:B------:R-:W-:Y:S01]  /*0000*/  LDC R1, c[0x0][0x37c] ;  /* 0x0000df00ff017b82 */ /* 0x000fe20000000800 */
[----:B------:R-:W0:Y:S07]  /*0010*/  S2R R0, SR_TID.X ;  /* 0x0000000000007919 */ /* 0x000e2e0000002100 */
[----:B------:R-:W1:Y:S01]  /*0020*/  S2UR UR5, SR_CgaCtaId ;  /* 0x00000000000579c3 */ /* 0x000e620000008800 */
[----:B------:R-:W-:Y:S01]  /*0030*/  UMOV UR4, 0x400 ;  /* 0x0000040000047882 */ /* 0x000fe20000000000 */
[----:B------:R-:W2:Y:S01]  /*0040*/  LDCU.64 UR6, c[0x0][0x358] ;  /* 0x00006b00ff0677ac */ /* 0x000ea20008000a00 */
[----:B-1----:R-:W-:Y:S01]  /*0050*/  ULEA UR4, UR5, UR4, 0x18 ;  /* 0x0000000405047291 */ /* 0x002fe2000f8ec0ff */
[----:B------:R-:W1:Y:S05]  /*0060*/  LDCU UR5, c[0x0][0x390] ;  /* 0x00007200ff0577ac */ /* 0x000e6a0008000800 */
[----:B0-----:R-:W-:-:S05]  /*0070*/  LEA R10, R0, UR4, 0x2 ;  /* 0x00000004000a7c11 */ /* 0x001fca000f8e10ff */
[----:B------:R-:W0:Y:S01]  /*0080*/  LDCU UR4, c[0x0][0x360] ;  /* 0x00006c00ff0477ac */ /* 0x000e220008000800 */
[----:B------:R3:W-:Y:S01]  /*0090*/  STS [R10], RZ ;  /* 0x000000ff0a007388 */ /* 0x0007e20000000800 */
[----:B-1----:R-:W-:Y:S01]  /*00a0*/  UISETP.GE.AND UP0, UPT, UR5, 0x1, UPT ;  /* 0x000000010500788c */ /* 0x002fe2000bf06270 */
[----:B0-----:R-:W-:Y:S01]  /*00b0*/  IMAD.U32 R11, RZ, RZ, UR4 ;  /* 0x00000004ff0b7e24 */ /* 0x001fe2000f8e00ff */
[----:B------:R-:W-:Y:S07]  /*00c0*/  BAR.SYNC.DEFER_BLOCKING 0x0 ;  /* 0x0000000000007b1d */ /* 0x000fee0000010000 */
[----:B--23--:R-:W-:Y:S05]  /*00d0*/  BRA.U !UP0, `(.L_x_0) ;  /* 0x00000011080c7547 */ /* 0x00cfea000b800000 */
[----:B------:R-:W0:Y:S08]  /*00e0*/  S2UR UR4, SR_CTAID.X ;  /* 0x00000000000479c3 */ /* 0x000e300000002500 */
[----:B------:R-:W1:Y:S01]  /*00f0*/  LDC.64 R2, c[0x0][0x380] ;  /* 0x0000e000ff027b82 */ /* 0x000e620000000a00 */
[----:B0-----:R-:W-:-:S04]  /*0100*/  IMAD R5, R11, UR4, R0 ;  /* 0x000000040b057c24 */ /* 0x001fc8000f8e0200 */
[----:B-1----:R-:W-:-:S05]  /*0110*/  IMAD.WIDE R2, R5, 0x30, R2 ;  /* 0x0000003005027825 */ /* 0x002fca00078e0202 */
[----:B------:R-:W2:Y:S04]  /*0120*/  LDG.E.64 R8, desc[UR6][R2.64] ;  /* 0x0000000602087981 */ /* 0x000ea8000c1e1b00 */
[----:B------:R0:W5:Y:S04]  /*0130*/  LDG.E.64 R6, desc[UR6][R2.64+0x8] ;  /* 0x0000080602067981 */ /* 0x000168000c1e1b00 */
[----:B------:R0:W5:Y:S01]  /*0140*/  LDG.E.64 R4, desc[UR6][R2.64+0x10] ;  /* 0x0000100602047981 */ /* 0x000162000c1e1b00 */
[----:B------:R-:W-:Y:S02]  /*0150*/  UISETP.GE.U32.AND UP0, UPT, UR5, 0x4, UPT ;  /* 0x000000040500788c */ /* 0x000fe4000bf06070 */
[----:B------:R-:W-:Y:S01]  /*0160*/  ULOP3.LUT UR4, UR5, 0x3, URZ, 0xc0, !UPT ;  /* 0x0000000305047892 */ /* 0x000fe2000f8ec0ff */
[----:B--2---:R-:W-:-:S06]  /*0170*/  IMAD.MOV.U32 R12, RZ, RZ, R8 ;  /* 0x000000ffff0c7224 */ /* 0x004fcc00078e0008 */
[----:B0-----:R-:W-:Y:S05]  /*0180*/  BRA.U !UP0, `(.L_x_1) ;  /* 0x0000000d08347547 */ /* 0x001fea000b800000 */
[----:B------:R-:W-:Y:S01]  /*0190*/  SHF.R.U32.HI R12, RZ, 0x2, R9 ;  /* 0x00000002ff0c7819 */ /* 0x000fe20000011609 */
[----:B------:R-:W-:Y:S01]  /*01a0*/  IMAD.MOV.U32 R14, RZ, RZ, 0x2f800000 ;  /* 0x2f800000ff0e7424 */ /* 0x000fe200078e00ff */
[----:B-----5:R-:W-:Y:S01]  /*01b0*/  SHF.R.U32.HI R15, RZ, 0x2, R6 ;  /* 0x00000002ff0f7819 */ /* 0x020fe20000011606 */
[----:B------:R-:W-:Y:S01]  /*01c0*/  ULOP3.LUT UR5, UR5, 0x7ffffffc, URZ, 0xc0, !UPT ;  /* 0x7ffffffc05057892 */ /* 0x000fe2000f8ec0ff */
[----:B------:R-:W-:Y:S01]  /*01d0*/  LOP3.LUT R12, R12, R9, RZ, 0x3c, !PT ;  /* 0x000000090c0c7212 */ /* 0x000fe200078e3cff */
[----:B------:R-:W-:Y:S01]  /*01e0*/  IMAD.SHL.U32 R9, R5, 0x10, RZ ;  /* 0x0000001005097824 */ /* 0x000fe200078e00ff */
[----:B------:R-:W-:Y:S01]  /*01f0*/  LOP3.LUT R15, R15, R6, RZ, 0x3c, !PT ;  /* 0x000000060f0f7212 */ /* 0x000fe200078e3cff */
[----:B------:R-:W-:Y:S01]  /*0200*/  UIADD3 UR5, UPT, UPT, -UR5, 0x4, URZ ;  /* 0x0000000405057890 */ /* 0x000fe2000fffe1ff */
[----:B------:R-:W-:Y:S01]  /*0210*/  SHF.R.U32.HI R18, RZ, 0x2, R7 ;  /* 0x00000002ff127819 */ /* 0x000fe20000011607 */
[----:B------:R-:W-:Y:S02]  /*0220*/  IMAD.SHL.U32 R13, R12, 0x2, RZ ;  /* 0x000000020c0d7824 */ /* 0x000fe400078e00ff */
[----:B------:R-:W-:Y:S01]  /*0230*/  UISETP.NE.AND UP0, UPT, UR5, URZ, UPT ;  /* 0x000000ff0500728c */ /* 0x000fe2000bf05270 */
[----:B------:R-:W-:-:S02]  /*0240*/  LOP3.LUT R18, R18, R7, RZ, 0x3c, !PT ;  /* 0x0000000712127212 */ /* 0x000fc400078e3cff */
[----:B------:R-:W-:Y:S01]  /*0250*/  LOP3.LUT R12, R12, R13, R9, 0x96, !PT ;  /* 0x0000000d0c0c7212 */ /* 0x000fe200078e9609 */
[----:B------:R-:W-:-:S03]  /*0260*/  IMAD.SHL.U32 R9, R15, 0x2, RZ ;  /* 0x000000020f097824 */ /* 0x000fc600078e00ff */
[----:B------:R-:W-:-:S05]  /*0270*/  LOP3.LUT R6, R12, R5, RZ, 0x3c, !PT ;  /* 0x000000050c067212 */ /* 0x000fca00078e3cff */
[----:B------:R-:W-:-:S05]  /*0280*/  IMAD.SHL.U32 R12, R6, 0x10, RZ ;  /* 0x00000010060c7824 */ /* 0x000fca00078e00ff */
[----:B------:R-:W-:Y:S01]  /*0290*/  LOP3.LUT R9, R15, R9, R12, 0x96, !PT ;  /* 0x000000090f097212 */ /* 0x000fe200078e960c */
[----:B------:R-:W-:-:S03]  /*02a0*/  VIADD R12, R8, 0x161f14 ;  /* 0x00161f14080c7836 */ /* 0x000fc60000000000 */
[----:B------:R-:W-:Y:S02]  /*02b0*/  LOP3.LUT R13, R9, R6, RZ, 0x3c, !PT ;  /* 0x00000006090d7212 */ /* 0x000fe400078e3cff */
[C---:B------:R-:W-:Y:S02]  /*02c0*/  IADD3 R9, PT, PT, R12.reuse, -0x10974f, R6 ;  /* 0xffef68b10c097810 */ /* 0x040fe40007ffe006 */
[----:B------:R-:W-:Y:S01]  /*02d0*/  IADD3 R15, PT, PT, R12, -0xb0f8a, R13 ;  /* 0xfff4f0760c0f7810 */ /* 0x000fe20007ffe00d */
[----:B------:R-:W-:Y:S01]  /*02e0*/  IMAD.SHL.U32 R7, R13, 0x10, RZ ;  /* 0x000000100d077824 */ /* 0x000fe200078e00ff */
[----:B------:R-:W-:Y:S02]  /*02f0*/  I2FP.F32.U32 R9, R9 ;  /* 0x0000000900097245 */ /* 0x000fe40000201000 */
[----:B------:R-:W-:-:S03]  /*0300*/  I2FP.F32.U32 R15, R15 ;  /* 0x0000000f000f7245 */ /* 0x000fc60000201000 */
[-C--:B------:R-:W-:Y:S02]  /*0310*/  FFMA R9, R9, R14.reuse, 1.1641532182693481445e-10 ;  /* 0x2f00000009097423 */ /* 0x080fe4000000000e */
[----:B------:R-:W-:-:S04]  /*0320*/  FFMA R15, R15, R14, 1.1641532182693481445e-10 ;  /* 0x2f0000000f0f7423 */ /* 0x000fc8000000000e */
[----:B------:R-:W-:Y:S01]  /*0330*/  FMUL R16, R15, R15 ;  /* 0x0000000f0f107220 */ /* 0x000fe20000400000 */
[----:B------:R-:W-:-:S03]  /*0340*/  SHF.R.U32.HI R15, RZ, 0x2, R4 ;  /* 0x00000002ff0f7819 */ /* 0x000fc60000011604 */
[----:B------:R-:W-:Y:S01]  /*0350*/  FFMA R16, R9, R9, R16 ;  /* 0x0000000909107223 */ /* 0x000fe20000000010 */
[----:B------:R-:W-:-:S04]  /*0360*/  IMAD.SHL.U32 R9, R18, 0x2, RZ ;  /* 0x0000000212097824 */ /* 0x000fc800078e00ff */
[----:B------:R-:W-:Y:S02]  /*0370*/  FSETP.GTU.AND P1, PT, R16, 1, PT ;  /* 0x3f8000001000780b */ /* 0x000fe40003f2c000 */
[----:B------:R-:W-:Y:S02]  /*0380*/  LOP3.LUT R18, R18, R9, R7, 0x96, !PT ;  /* 0x0000000912127212 */ /* 0x000fe400078e9607 */
[----:B------:R-:W-:Y:S02]  /*0390*/  LOP3.LUT R7, R15, R4, RZ, 0x3c, !PT ;  /* 0x000000040f077212 */ /* 0x000fe400078e3cff */
[----:B------:R-:W-:Y:S02]  /*03a0*/  LOP3.LUT R15, R18, R13, RZ, 0x3c, !PT ;  /* 0x0000000d120f7212 */ /* 0x000fe400078e3cff */
[----:B------:R-:W-:Y:S01]  /*03b0*/  SHF.R.U32.HI R18, RZ, 0x2, R5 ;  /* 0x00000002ff127819 */ /* 0x000fe20000011605 */
[----:B------:R-:W-:Y:S02]  /*03c0*/  IMAD.SHL.U32 R9, R7, 0x2, RZ ;  /* 0x0000000207097824 */ /* 0x000fe400078e00ff */
[----:B------:R-:W-:Y:S01]  /*03d0*/  IMAD.SHL.U32 R16, R15, 0x10, RZ ;  /* 0x000000100f107824 */ /* 0x000fe200078e00ff */
[----:B------:R-:W-:Y:S01]  /*03e0*/  LOP3.LUT R18, R18, R5, RZ, 0x3c, !PT ;  /* 0x0000000512127212 */ /* 0x000fe200078e3cff */
[----:B------:R-:W0:Y:S03]  /*03f0*/  @!P1 LDS R4, [R10] ;  /* 0x000000000a049984 */ /* 0x000e260000000800 */
[----:B------:R-:W-:-:S02]  /*0400*/  LOP3.LUT R16, R7, R9, R16, 0x96, !PT ;  /* 0x0000000907107212 */ /* 0x000fc400078e9610 */
[----:B------:R-:W-:Y:S02]  /*0410*/  IADD3 R7, PT, PT, R12, -0x587c5, R15 ;  /* 0xfffa783b0c077810 */ /* 0x000fe40007ffe00f */
[----:B------:R-:W-:Y:S02]  /*0420*/  LOP3.LUT R9, R16, R15, RZ, 0x3c, !PT ;  /* 0x0000000f10097212 */ /* 0x000fe400078e3cff */
[----:B------:R-:W-:-:S03]  /*0430*/  I2FP.F32.U32 R7, R7 ;  /* 0x0000000700077245 */ /* 0x000fc60000201000 */
[----:B------:R-:W-:Y:S02]  /*0440*/  IMAD.IADD R16, R12, 0x1, R9 ;  /* 0x000000010c107824 */ /* 0x000fe400078e0209 */
[----:B------:R-:W-:Y:S01]  /*0450*/  FFMA R7, R7, R14, 1.1641532182693481445e-10 ;  /* 0x2f00000007077423 */ /* 0x000fe2000000000e */
[----:B------:R-:W-:Y:S02]  /*0460*/  IMAD.SHL.U32 R5, R9, 0x10, RZ ;  /* 0x0000001009057824 */ /* 0x000fe400078e00ff */
[----:B------:R-:W-:-:S05]  /*0470*/  I2FP.F32.U32 R17, R16 ;  /* 0x0000001000117245 */ /* 0x000fca0000201000 */
[----:B------:R-:W-:-:S04]  /*0480*/  FFMA R17, R17, R14, 1.1641532182693481445e-10 ;  /* 0x2f00000011117423 */ /* 0x000fc8000000000e */
[----:B------:R-:W-:Y:S01]  /*0490*/  FMUL R16, R17, R17 ;  /* 0x0000001111107220 */ /* 0x000fe20000400000 */
[----:B------:R-:W-:-:S03]  /*04a0*/  SHF.R.U32.HI R17, RZ, 0x2, R6 ;  /* 0x00000002ff117819 */ /* 0x000fc60000011606 */
[----:B------:R-:W-:Y:S01]  /*04b0*/  FFMA R16, R7, R7, R16 ;  /* 0x0000000707107223 */ /* 0x000fe20000000010 */
[----:B------:R-:W-:Y:S01]  /*04c0*/  IMAD.SHL.U32 R7, R18, 0x2, RZ ;  /* 0x0000000212077824 */ /* 0x000fe200078e00ff */
[----:B------:R-:W-:-:S03]  /*04d0*/  LOP3.LUT R17, R17, R6, RZ, 0x3c, !PT ;  /* 0x0000000611117212 */ /* 0x000fc600078e3cff */
[----:B------:R-:W-:Y:S02]  /*04e0*/  FSETP.GTU.AND P0, PT, R16, 1, PT ;  /* 0x3f8000001000780b */ /* 0x000fe40003f0c000 */
[----:B------:R-:W-:Y:S01]  /*04f0*/  LOP3.LUT R18, R18, R7, R5, 0x96, !PT ;  /* 0x0000000712127212 */ /* 0x000fe200078e9605 */
[----:B------:R-:W-:Y:S02]  /*0500*/  IMAD.SHL.U32 R7, R17, 0x2, RZ ;  /* 0x0000000211077824 */ /* 0x000fe400078e00ff */
[----:B0-----:R-:W-:Y:S01]  /*0510*/  @!P1 VIADD R5, R4, 0x1 ;  /* 0x0000000104059836 */ /* 0x001fe20000000000 */
[----:B------:R-:W-:Y:S02]  /*0520*/  LOP3.LUT R6, R18, R9, RZ, 0x3c, !PT ;  /* 0x0000000912067212 */ /* 0x000fe400078e3cff */
[----:B------:R-:W-:Y:S02]  /*0530*/  SHF.R.U32.HI R18, RZ, 0x2, R13 ;  /* 0x00000002ff127819 */ /* 0x000fe4000001160d */
[----:B------:R0:W-:Y:S01]  /*0540*/  @!P1 STS [R10], R5 ;  /* 0x000000050a009388 */ /* 0x0001e20000000800 */
[----:B------:R-:W-:Y:S01]  /*0550*/  IMAD.SHL.U32 R16, R6, 0x10, RZ ;  /* 0x0000001006107824 */ /* 0x000fe200078e00ff */
[----:B------:R-:W-:-:S02]  /*0560*/  LOP3.LUT R18, R18, R13, RZ, 0x3c, !PT ;  /* 0x0000000d12127212 */ /* 0x000fc400078e3cff */
[----:B------:R-:W1:Y:S02]  /*0570*/  @!P0 LDS R4, [R10] ;  /* 0x000000000a048984 */ /* 0x000e640000000800 */
[----:B------:R-:W-:Y:S01]  /*0580*/  LOP3.LUT R7, R17, R7, R16, 0x96, !PT ;  /* 0x0000000711077212 */ /* 0x000fe200078e9610 */
[----:B------:R-:W-:Y:S01]  /*0590*/  IMAD.SHL.U32 R13, R18, 0x2, RZ ;  /* 0x00000002120d7824 */ /* 0x000fe200078e00ff */
[----:B------:R-:W-:Y:S02]  /*05a0*/  IADD3 R16, PT, PT, R12, 0x587c5, R6 ;  /* 0x000587c50c107810 */ /* 0x000fe40007ffe006 */
[----:B------:R-:W-:-:S04]  /*05b0*/  LOP3.LUT R7, R7, R6, RZ, 0x3c, !PT ;  /* 0x0000000607077212 */ /* 0x000fc800078e3cff */
[----:B------:R-:W-:Y:S01]  /*05c0*/  IADD3 R17, PT, PT, R12, 0xb0f8a, R7 ;  /* 0x000b0f8a0c117810 */ /* 0x000fe20007ffe007 */
[----:B0-----:R-:W-:-:S03]  /*05d0*/  IMAD.SHL.U32 R5, R7, 0x10, RZ ;  /* 0x0000001007057824 */ /* 0x001fc600078e00ff */
[----:B------:R-:W-:Y:S02]  /*05e0*/  I2FP.F32.U32 R19, R17 ;  /* 0x0000001100137245 */ /* 0x000fe40000201000 */
[----:B------:R-:W-:Y:S02]  /*05f0*/  I2FP.F32.U32 R17, R16 ;  /* 0x0000001000117245 */ /* 0x000fe40000201000 */
[----:B------:R-:W-:Y:S01]  /*0600*/  LOP3.LUT R18, R18, R13, R5, 0x96, !PT ;  /* 0x0000000d12127212 */ /* 0x000fe200078e9605 */
[-C--:B------:R-:W-:Y:S02]  /*0610*/  FFMA R19, R19, R14.reuse, 1.1641532182693481445e-10 ;  /* 0x2f00000013137423 */ /* 0x080fe4000000000e */
[----:B------:R-:W-:Y:S02]  /*0620*/  FFMA R17, R17, R14, 1.1641532182693481445e-10 ;  /* 0x2f00000011117423 */ /* 0x000fe4000000000e */
[----:B------:R-:W-:-:S04]  /*0630*/  FMUL R16, R19, R19 ;  /* 0x0000001313107220 */ /* 0x000fc80000400000 */
[----:B------:R-:W-:-:S05]  /*0640*/  FFMA R16, R17, R17, R16 ;  /* 0x0000001111107223 */ /* 0x000fca0000000010 */
[----:B------:R-:W-:Y:S02]  /*0650*/  FSETP.GTU.AND P1, PT, R16, 1, PT ;  /* 0x3f8000001000780b */ /* 0x000fe40003f2c000 */
[----:B------:R-:W-:-:S04]  /*0660*/  SHF.R.U32.HI R16, RZ, 0x2, R15 ;  /* 0x00000002ff107819 */ /* 0x000fc8000001160f */
[----:B------:R-:W-:Y:S01]  /*0670*/  LOP3.LUT R16, R16, R15, RZ, 0x3c, !PT ;  /* 0x0000000f10107212 */ /* 0x000fe200078e3cff */
[----:B-1----:R-:W-:Y:S01]  /*0680*/  @!P0 VIADD R13, R4, 0x1 ;  /* 0x00000001040d8836 */ /* 0x002fe20000000000 */
[----:B------:R-:W-:-:S03]  /*0690*/  LOP3.LUT R4, R18, R7, RZ, 0x3c, !PT ;  /* 0x0000000712047212 */ /* 0x000fc600078e3cff */
[----:B------:R-:W-:Y:S01]  /*06a0*/  IMAD.SHL.U32 R15, R16, 0x2, RZ ;  /* 0x00000002100f7824 */ /* 0x000fe200078e00ff */
[----:B------:R-:W-:Y:S01]  /*06b0*/  @!P0 STS [R10], R13 ;  /* 0x0000000d0a008388 */ /* 0x000fe20000000800 */
[----:B------:R-:W-:-:S03]  /*06c0*/  IMAD.SHL.U32 R5, R4, 0x10, RZ ;  /* 0x0000001004057824 */ /* 0x000fc600078e00ff */
[----:B------:R-:W0:Y:S02]  /*06d0*/  @!P1 LDS R18, [R10] ;  /* 0x000000000a129984 */ /* 0x000e240000000800 */
[----:B------:R-:W-:-:S04]  /*06e0*/  LOP3.LUT R5, R16, R15, R5, 0x96, !PT ;  /* 0x0000000f10057212 */ /* 0x000fc800078e9605 */
[----:B------:R-:W-:-:S04]  /*06f0*/  LOP3.LUT R5, R5, R4, RZ, 0x3c, !PT ;  /* 0x0000000405057212 */ /* 0x000fc800078e3cff */
[C---:B------:R-:W-:Y:S02]  /*0700*/  IADD3 R15, PT, PT, R12.reuse, 0x161f14, R5 ;  /* 0x00161f140c0f7810 */ /* 0x040fe40007ffe005 */
[----:B------:R-:W-:Y:S02]  /*0710*/  IADD3 R12, PT, PT, R12, 0x10974f, R4 ;  /* 0x0010974f0c0c7810 */ /* 0x000fe40007ffe004 */
[----:B------:R-:W-:Y:S02]  /*0720*/  I2FP.F32.U32 R17, R15 ;  /* 0x0000000f00117245 */ /* 0x000fe40000201000 */
[----:B------:R-:W-:-:S03]  /*0730*/  I2FP.F32.U32 R15, R12 ;  /* 0x0000000c000f7245 */ /* 0x000fc60000201000 */
[-C--:B------:R-:W-:Y:S02]  /*0740*/  FFMA R17, R17, R14.reuse, 1.1641532182693481445e-10 ;  /* 0x2f00000011117423 */ /* 0x080fe4000000000e */
[----:B------:R-:W-:Y:S02]  /*0750*/  FFMA R15, R15, R14, 1.1641532182693481445e-10 ;  /* 0x2f0000000f0f7423 */ /* 0x000fe4000000000e */
[----:B------:R-:W-:-:S04]  /*0760*/  FMUL R12, R17, R17 ;  /* 0x00000011110c7220 */ /* 0x000fc80000400000 */
[----:B------:R-:W-:-:S05]  /*0770*/  FFMA R12, R15, R15, R12 ;  /* 0x0000000f0f0c7223 */ /* 0x000fca000000000c */
[----:B------:R-:W-:Y:S01]  /*0780*/  FSETP.GTU.AND P0, PT, R12, 1, PT ;  /* 0x3f8000000c00780b */ /* 0x000fe20003f0c000 */
[----:B------:R-:W-:Y:S02]  /*0790*/  VIADD R12, R8, 0x425d3c ;  /* 0x00425d3c080c7836 */ /* 0x000fe40000000000 */
[----:B0-----:R-:W-:-:S05]  /*07a0*/  @!P1 VIADD R13, R18, 0x1 ;  /* 0x00000001120d9836 */ /* 0x001fca0000000000 */
[----:B------:R-:W-:Y:S05]  /*07b0*/  @!P1 STS [R10], R13 ;  /* 0x0000000d0a009388 */ /* 0x000fea0000000800 */
[----:B------:R-:W0:Y:S02]  /*07c0*/  @!P0 LDS R15, [R10] ;  /* 0x000000000a0f8984 */ /* 0x000e240000000800 */
[----:B0-----:R-:W-:-:S05]  /*07d0*/  @!P0 VIADD R15, R15, 0x1 ;  /* 0x000000010f0f8836 */ /* 0x001fca0000000000 */
[----:B------:R0:W-:Y:S01]  /*07e0*/  @!P0 STS [R10], R15 ;  /* 0x0000000f0a008388 */ /* 0x0001e20000000800 */
[----:B------:R-:W-:Y:S05]  /*07f0*/  BRA.U !UP0, `(.L_x_2) ;  /* 0x0000000508947547 */ /* 0x000fea000b800000 */
.L_x_3:
[----:B------:R-:W-:Y:S01]  /*0800*/  SHF.R.U32.HI R14, RZ, 0x2, R9 ;  /* 0x00000002ff0e7819 */ /* 0x000fe20000011609 */
[----:B------:R-:W-:Y:S01]  /*0810*/  UIADD3 UR5, UPT, UPT, UR5, 0x4, URZ ;  /* 0x0000000405057890 */ /* 0x000fe2000fffe0ff */
[----:B0-----:R-:W-:Y:S02]  /*0820*/  SHF.R.U32.HI R15, RZ, 0x2, R6 ;  /* 0x00000002ff0f7819 */ /* 0x001fe40000011606 */
[----:B------:R-:W-:Y:S01]  /*0830*/  LOP3.LUT R14, R14, R9, RZ, 0x3c, !PT ;  /* 0x000000090e0e7212 */ /* 0x000fe200078e3cff */
[----:B------:R-:W-:Y:S01]  /*0840*/  IMAD.SHL.U32 R9, R5, 0x10, RZ ;  /* 0x0000001005097824 */ /* 0x000fe200078e00ff */
[----:B------:R-:W-:Y:S01]  /*0850*/  LOP3.LUT R15, R15, R6, RZ, 0x3c, !PT ;  /* 0x000000060f0f7212 */ /* 0x000fe200078e3cff */
[----:B------:R-:W-:Y:S02]  /*0860*/  UISETP.NE.AND UP0, UPT, UR5, URZ, UPT ;  /* 0x000000ff0500728c */ /* 0x000fe4000bf05270 */
[----:B-1----:R-:W-:-:S05]  /*0870*/  IMAD.SHL.U32 R13, R14, 0x2, RZ ;  /* 0x000000020e0d7824 */ /* 0x002fca00078e00ff */
[----:B------:R-:W-:Y:S01]  /*0880*/  LOP3.LUT R14, R14, R13, R9, 0x96, !PT ;  /* 0x0000000d0e0e7212 */ /* 0x000fe200078e9609 */
[----:B------:R-:W-:Y:S02]  /*0890*/  IMAD.SHL.U32 R9, R15, 0x2, RZ ;  /* 0x000000020f097824 */ /* 0x000fe400078e00ff */
[----:B------:R-:W-:Y:S01]  /*08a0*/  IMAD.MOV.U32 R13, RZ, RZ, 0x2f800000 ;  /* 0x2f800000ff0d7424 */ /* 0x000fe200078e00ff */
[----:B------:R-:W-:-:S05]  /*08b0*/  LOP3.LUT R19, R14, R5, RZ, 0x3c, !PT ;  /* 0x000000050e137212 */ /* 0x000fca00078e3cff */
[----:B------:R-:W-:-:S05]  /*08c0*/  IMAD.SHL.U32 R6, R19, 0x10, RZ ;  /* 0x0000001013067824 */ /* 0x000fca00078e00ff */
[----:B------:R-:W-:Y:S02]  /*08d0*/  LOP3.LUT R6, R15, R9, R6, 0x96, !PT ;  /* 0x000000090f067212 */ /* 0x000fe400078e9606 */
[----:B------:R-:W-:Y:S02]  /*08e0*/  SHF.R.U32.HI R15, RZ, 0x2, R4 ;  /* 0x00000002ff0f7819 */ /* 0x000fe40000011604 */
[----:B------:R-:W-:Y:S02]  /*08f0*/  LOP3.LUT R17, R6, R19, RZ, 0x3c, !PT ;  /* 0x0000001306117212 */ /* 0x000fe400078e3cff */
[C---:B------:R-:W-:Y:S02]  /*0900*/  IADD3 R6, PT, PT, R12.reuse, -0x10974f, R19 ;  /* 0xffef68b10c067810 */ /* 0x040fe40007ffe013 */
[----:B------:R-:W-:Y:S02]  /*0910*/  IADD3 R9, PT, PT, R12, -0xb0f8a, R17 ;  /* 0xfff4f0760c097810 */ /* 0x000fe40007ffe011 */
[----:B------:R-:W-:-:S02]  /*0920*/  I2FP.F32.U32 R14, R6 ;  /* 0x00000006000e7245 */ /* 0x000fc40000201000 */
[----:B------:R-:W-:Y:S02]  /*0930*/  I2FP.F32.U32 R16, R9 ;  /* 0x0000000900107245 */ /* 0x000fe40000201000 */
[----:B------:R-:W-:Y:S01]  /*0940*/  SHF.R.U32.HI R6, RZ, 0x2, R7 ;  /* 0x00000002ff067819 */ /* 0x000fe20000011607 */
[-C--:B------:R-:W-:Y:S02]  /*0950*/  FFMA R14, R14, R13.reuse, 1.1641532182693481445e-10 ;  /* 0x2f0000000e0e7423 */ /* 0x080fe4000000000d */
[----:B------:R-:W-:Y:S01]  /*0960*/  FFMA R16, R16, R13, 1.1641532182693481445e-10 ;  /* 0x2f00000010107423 */ /* 0x000fe2000000000d */
[----:B------:R-:W-:Y:S01]  /*0970*/  LOP3.LUT R6, R6, R7, RZ, 0x3c, !PT ;  /* 0x0000000706067212 */ /* 0x000fe200078e3cff */
[----:B------:R-:W-:Y:S02]  /*0980*/  IMAD.SHL.U32 R7, R17, 0x10, RZ ;  /* 0x0000001011077824 */ /* 0x000fe400078e00ff */
[----:B------:R-:W-:-:S04]  /*0990*/  FMUL R9, R16, R16 ;  /* 0x0000001010097220 */ /* 0x000fc80000400000 */
[----:B------:R-:W-:Y:S01]  /*09a0*/  FFMA R14, R14, R14, R9 ;  /* 0x0000000e0e0e7223 */ /* 0x000fe20000000009 */
[----:B------:R-:W-:-:S04]  /*09b0*/  IMAD.SHL.U32 R9, R6, 0x2, RZ ;  /* 0x0000000206097824 */ /* 0x000fc800078e00ff */
[----:B------:R-:W-:Y:S02]  /*09c0*/  FSETP.GTU.AND P1, PT, R14, 1, PT ;  /* 0x3f8000000e00780b */ /* 0x000fe40003f2c000 */
[----:B------:R-:W-:Y:S02]  /*09d0*/  LOP3.LUT R6, R6, R9, R7, 0x96, !PT ;  /* 0x0000000906067212 */ /* 0x000fe400078e9607 */
[----:B------:R-:W-:Y:S02]  /*09e0*/  LOP3.LUT R7, R15, R4, RZ, 0x3c, !PT ;  /* 0x000000040f077212 */ /* 0x000fe400078e3cff */
[----:B------:R-:W-:-:S03]  /*09f0*/  LOP3.LUT R15, R6, R17, RZ, 0x3c, !PT ;  /* 0x00000011060f7212 */ /* 0x000fc600078e3cff */
[----:B------:R-:W-:Y:S02]  /*0a00*/  IMAD.SHL.U32 R9, R7, 0x2, RZ ;  /* 0x0000000207097824 */ /* 0x000fe400078e00ff */
[----:B------:R-:W-:Y:S02]  /*0a10*/  IMAD.SHL.U32 R6, R15, 0x10, RZ ;  /* 0x000000100f067824 */ /* 0x000fe400078e00ff */
[----:B------:R-:W0:Y:S03]  /*0a20*/  @!P1 LDS R4, [R10] ;  /* 0x000000000a049984 */ /* 0x000e260000000800 */
[----:B------:R-:W-:-:S04]  /*0a30*/  LOP3.LUT R6, R7, R9, R6, 0x96, !PT ;  /* 0x0000000907067212 */ /* 0x000fc800078e9606 */
[----:B------:R-:W-:Y:S02]  /*0a40*/  LOP3.LUT R9, R6, R15, RZ, 0x3c, !PT ;  /* 0x0000000f06097212 */ /* 0x000fe400078e3cff */
[----:B------:R-:W-:-:S03]  /*0a50*/  IADD3 R6, PT, PT, R12, -0x587c5, R15 ;  /* 0xfffa783b0c067810 */ /* 0x000fc60007ffe00f */
[----:B------:R-:W-:Y:S01]  /*0a60*/  IMAD.IADD R7, R9, 0x1, R12 ;  /* 0x0000000109077824 */ /* 0x000fe200078e020c */
[----:B------:R-:W-:Y:S02]  /*0a70*/  I2FP.F32.U32 R14, R6 ;  /* 0x00000006000e7245 */ /* 0x000fe40000201000 */
[----:B------:R-:W-:Y:S02]  /*0a80*/  SHF.R.U32.HI R6, RZ, 0x2, R5 ;  /* 0x00000002ff067819 */ /* 0x000fe40000011605 */
[----:B------:R-:W-:Y:S01]  /*0a90*/  I2FP.F32.U32 R16, R7 ;  /* 0x0000000700107245 */ /* 0x000fe20000201000 */
[----:B------:R-:W-:Y:S01]  /*0aa0*/  FFMA R14, R14, R13, 1.1641532182693481445e-10 ;  /* 0x2f0000000e0e7423 */ /* 0x000fe2000000000d */
[----:B------:R-:W-:-:S03]  /*0ab0*/  LOP3.LUT R6, R6, R5, RZ, 0x3c, !PT ;  /* 0x0000000506067212 */ /* 0x000fc600078e3cff */
[----:B------:R-:W-:Y:S02]  /*0ac0*/  FFMA R16, R16, R13, 1.1641532182693481445e-10 ;  /* 0x2f00000010107423 */ /* 0x000fe4000000000d */
[----:B------:R-:W-:Y:S02]  /*0ad0*/  IMAD.SHL.U32 R5, R6, 0x2, RZ ;  /* 0x0000000206057824 */ /* 0x000fe400078e00ff */
[----:B------:R-:W-:-:S04]  /*0ae0*/  FMUL R7, R16, R16 ;  /* 0x0000001010077220 */ /* 0x000fc80000400000 */
[----:B------:R-:W-:Y:S01]  /*0af0*/  FFMA R7, R14, R14, R7 ;  /* 0x0000000e0e077223 */ /* 0x000fe20000000007 */
[----:B------:R-:W-:-:S04]  /*0b00*/  SHF.R.U32.HI R14, RZ, 0x2, R19 ;  /* 0x00000002ff0e7819 */ /* 0x000fc80000011613 */
[----:B------:R-:W-:Y:S01]  /*0b10*/  FSETP.GTU.AND P0, PT, R7, 1, PT ;  /* 0x3f8000000700780b */ /* 0x000fe20003f0c000 */
[----:B------:R-:W-:Y:S01]  /*0b20*/  IMAD.SHL.U32 R7, R9, 0x10, RZ ;  /* 0x0000001009077824 */ /* 0x000fe200078e00ff */
[----:B------:R-:W-:Y:S01]  /*0b30*/  LOP3.LUT R14, R14, R19, RZ, 0x3c, !PT ;  /* 0x000000130e0e7212 */ /* 0x000fe200078e3cff */
[----:B0-----:R-:W-:-:S03]  /*0b40*/  @!P1 VIADD R21, R4, 0x1 ;  /* 0x0000000104159836 */ /* 0x001fc60000000000 */
[----:B------:R-:W-:Y:S01]  /*0b50*/  LOP3.LUT R6, R6, R5, R7, 0x96, !PT ;  /* 0x0000000506067212 */ /* 0x000fe200078e9607 */
[----:B------:R-:W-:-:S03]  /*0b60*/  IMAD.SHL.U32 R7, R14, 0x2, RZ ;  /* 0x000000020e077824 */ /* 0x000fc600078e00ff */
[----:B------:R-:W-:Y:S01]  /*0b70*/  LOP3.LUT R6, R6, R9, RZ, 0x3c, !PT ;  /* 0x0000000906067212 */ /* 0x000fe200078e3cff */
[----:B------:R-:W-:Y:S04]  /*0b80*/  @!P1 STS [R10], R21 ;  /* 0x000000150a009388 */ /* 0x000fe80000000800 */
[----:B------:R-:W-:Y:S01]  /*0b90*/  IMAD.SHL.U32 R5, R6, 0x10, RZ ;  /* 0x0000001006057824 */ /* 0x000fe200078e00ff */
[----:B------:R-:W0:Y:S04]  /*0ba0*/  @!P0 LDS R4, [R10] ;  /* 0x000000000a048984 */ /* 0x000e280000000800 */
[----:B------:R-:W-:-:S02]  /*0bb0*/  LOP3.LUT R7, R14, R7, R5, 0x96, !PT ;  /* 0x000000070e077212 */ /* 0x000fc400078e9605 */
[C---:B------:R-:W-:Y:S02]  /*0bc0*/  IADD3 R5, PT, PT, R12.reuse, 0x587c5, R6 ;  /* 0x000587c50c057810 */ /* 0x040fe40007ffe006 */
[----:B------:R-:W-:Y:S02]  /*0bd0*/  LOP3.LUT R7, R7, R6, RZ, 0x3c, !PT ;  /* 0x0000000607077212 */ /* 0x000fe400078e3cff */
[----:B------:R-:W-:Y:S02]  /*0be0*/  I2FP.F32.U32 R16, R5 ;  /* 0x0000000500107245 */ /* 0x000fe40000201000 */
[----:B------:R-:W-:-:S03]  /*0bf0*/  IADD3 R14, PT, PT, R12, 0xb0f8a, R7 ;  /* 0x000b0f8a0c0e7810 */ /* 0x000fc60007ffe007 */
[----:B------:R-:W-:Y:S01]  /*0c00*/  FFMA R16, R16, R13, 1.1641532182693481445e-10 ;  /* 0x2f00000010107423 */ /* 0x000fe2000000000d */
[----:B------:R-:W-:-:S05]  /*0c10*/  I2FP.F32.U32 R14, R14 ;  /* 0x0000000e000e7245 */ /* 0x000fca0000201000 */
[----:B------:R-:W-:Y:S01]  /*0c20*/  FFMA R5, R14, R13, 1.1641532182693481445e-10 ;  /* 0x2f0000000e057423 */ /* 0x000fe2000000000d */
[----:B------:R-:W-:-:S03]  /*0c30*/  SHF.R.U32.HI R14, RZ, 0x2, R17 ;  /* 0x00000002ff0e7819 */ /* 0x000fc60000011611 */
[----:B------:R-:W-:Y:S01]  /*0c40*/  FMUL R5, R5, R5 ;  /* 0x0000000505057220 */ /* 0x000fe20000400000 */
[----:B------:R-:W-:Y:S01]  /*0c50*/  LOP3.LUT R14, R14, R17, RZ, 0x3c, !PT ;  /* 0x000000110e0e7212 */ /* 0x000fe200078e3cff */
[----:B------:R-:W-:Y:S02]  /*0c60*/  IMAD.SHL.U32 R17, R7, 0x10, RZ ;  /* 0x0000001007117824 */ /* 0x000fe400078e00ff */
[----:B------:R-:W-:Y:S02]  /*0c70*/  FFMA R16, R16, R16, R5 ;  /* 0x0000001010107223 */ /* 0x000fe40000000005 */
[----:B------:R-:W-:-:S03]  /*0c80*/  IMAD.SHL.U32 R5, R14, 0x2, RZ ;  /* 0x000000020e057824 */ /* 0x000fc600078e00ff */
[----:B------:R-:W-:Y:S02]  /*0c90*/  FSETP.GTU.AND P1, PT, R16, 1, PT ;  /* 0x3f8000001000780b */ /* 0x000fe40003f2c000 */
[----:B------:R-:W-:Y:S02]  /*0ca0*/  SHF.R.U32.HI R16, RZ, 0x2, R15 ;  /* 0x00000002ff107819 */ /* 0x000fe4000001160f */
[----:B------:R-:W-:Y:S01]  /*0cb0*/  LOP3.LUT R14, R14, R5, R17, 0x96, !PT ;  /* 0x000000050e0e7212 */ /* 0x000fe200078e9611 */
[----:B0-----:R-:W-:Y:S01]  /*0cc0*/  @!P0 VIADD R17, R4, 0x1 ;  /* 0x0000000104118836 */ /* 0x001fe20000000000 */
[----:B------:R-:W-:Y:S02]  /*0cd0*/  LOP3.LUT R16, R16, R15, RZ, 0x3c, !PT ;  /* 0x0000000f10107212 */ /* 0x000fe400078e3cff */
[----:B------:R-:W-:Y:S02]  /*0ce0*/  LOP3.LUT R4, R14, R7, RZ, 0x3c, !PT ;  /* 0x000000070e047212 */ /* 0x000fe400078e3cff */
[----:B------:R-:W-:Y:S01]  /*0cf0*/  @!P0 STS [R10], R17 ;  /* 0x000000110a008388 */ /* 0x000fe20000000800 */
[----:B------:R-:W-:-:S02]  /*0d00*/  IMAD.SHL.U32 R14, R16, 0x2, RZ ;  /* 0x00000002100e7824 */ /* 0x000fc400078e00ff */
[----:B------:R-:W-:Y:S01]  /*0d10*/  IMAD.SHL.U32 R5, R4, 0x10, RZ ;  /* 0x0000001004057824 */ /* 0x000fe200078e00ff */
[----:B------:R-:W0:Y:S04]  /*0d20*/  @!P1 LDS R18, [R10] ;  /* 0x000000000a129984 */ /* 0x000e280000000800 */
[----:B------:R-:W-:Y:S02]  /*0d30*/  LOP3.LUT R5, R16, R14, R5, 0x96, !PT ;  /* 0x0000000e10057212 */ /* 0x000fe400078e9605 */
[----:B------:R-:W-:Y:S02]  /*0d40*/  IADD3 R14, PT, PT, R12, 0x10974f, R4 ;  /* 0x0010974f0c0e7810 */ /* 0x000fe40007ffe004 */
[----:B------:R-:W-:Y:S02]  /*0d50*/  LOP3.LUT R5, R5, R4, RZ, 0x3c, !PT ;  /* 0x0000000405057212 */ /* 0x000fe400078e3cff */
[----:B------:R-:W-:-:S02]  /*0d60*/  I2FP.F32.U32 R14, R14 ;  /* 0x0000000e000e7245 */ /* 0x000fc40000201000 */
[C---:B------:R-:W-:Y:S01]  /*0d70*/  IADD3 R15, PT, PT, R12.reuse, 0x161f14, R5 ;  /* 0x00161f140c0f7810 */ /* 0x040fe20007ffe005 */
[----:B------:R-:W-:Y:S02]  /*0d80*/  VIADD R12, R12, 0x2c3e28 ;  /* 0x002c3e280c0c7836 */ /* 0x000fe40000000000 */
[----:B------:R-:W-:Y:S01]  /*0d90*/  FFMA R14, R14, R13, 1.1641532182693481445e-10 ;  /* 0x2f0000000e0e7423 */ /* 0x000fe2000000000d */
[----:B------:R-:W-:-:S05]  /*0da0*/  I2FP.F32.U32 R16, R15 ;  /* 0x0000000f00107245 */ /* 0x000fca0000201000 */
[----:B------:R-:W-:-:S04]  /*0db0*/  FFMA R16, R16, R13, 1.1641532182693481445e-10 ;  /* 0x2f00000010107423 */ /* 0x000fc8000000000d */
[----:B------:R-:W-:-:S04]  /*0dc0*/  FMUL R13, R16, R16 ;  /* 0x00000010100d7220 */ /* 0x000fc80000400000 */
[----:B------:R-:W-:-:S05]  /*0dd0*/  FFMA R13, R14, R14, R13 ;  /* 0x0000000e0e0d7223 */ /* 0x000fca000000000d */
[----:B------:R-:W-:Y:S01]  /*0de0*/  FSETP.GTU.AND P0, PT, R13, 1, PT ;  /* 0x3f8000000d00780b */ /* 0x000fe20003f0c000 */
[----:B0-----:R-:W-:-:S05]  /*0df0*/  @!P1 VIADD R15, R18, 0x1 ;  /* 0x00000001120f9836 */ /* 0x001fca0000000000 */
[----:B------:R-:W-:Y:S07]  /*0e00*/  @!P1 STS [R10], R15 ;  /* 0x0000000f0a009388 */ /* 0x000fee0000000800 */
[----:B------:R-:W0:Y:S02]  /*0e10*/  @!P0 LDS R13, [R10] ;  /* 0x000000000a0d8984 */ /* 0x000e240000000800 */
[----:B0-----:R-:W-:-:S05]  /*0e20*/  @!P0 VIADD R13, R13, 0x1 ;  /* 0x000000010d0d8836 */ /* 0x001fca0000000000 */
[----:B------:R1:W-:Y:S01]  /*0e30*/  @!P0 STS [R10], R13 ;  /* 0x0000000d0a008388 */ /* 0x0003e20000000800 */
[----:B------:R-:W-:Y:S05]  /*0e40*/  BRA.U UP0, `(.L_x_3) ;  /* 0xfffffff9006c7547 */ /* 0x000fea000b83ffff */
.L_x_2:
[----:B------:R-:W-:-:S07]  /*0e50*/  VIADD R12, R12, 0xffe9e0ec ;  /* 0xffe9e0ec0c0c7836 */ /* 0x000fce0000000000 */
.L_x_1:
[----:B-1----:R-:W1:Y:S01]  /*0e60*/  LDC R13, c[0x0][0x390] ;  /* 0x0000e400ff0d7b82 */ /* 0x002e620000000800 */
[----:B------:R-:W-:Y:S01]  /*0e70*/  UISETP.NE.AND UP0, UPT, UR4, URZ, UPT ;  /* 0x000000ff0400728c */ /* 0x000fe2000bf05270 */
[----:B-1----:R-:W-:-:S08]  /*0e80*/  IMAD R8, R13, 0xb0f8a, R8 ;  /* 0x000b0f8a0d087824 */ /* 0x002fd000078e0208 */
[----:B------:R-:W-:Y:S05]  /*0e90*/  BRA.U !UP0, `(.L_x_4) ;  /* 0x0000000108907547 */ /* 0x000fea000b800000 */
[----:B------:R-:W-:Y:S01]  /*0ea0*/  VIADD R12, R12, 0xb0f8a ;  /* 0x000b0f8a0c0c7836 */ /* 0x000fe20000000000 */
[----:B------:R-:W-:-:S12]  /*0eb0*/  UIADD3 UR4, UPT, UPT, -UR4, URZ, URZ ;  /* 0x000000ff04047290 */ /* 0x000fd8000fffe1ff */
.L_x_5:
[----:B------:R-:W-:Y:S01]  /*0ec0*/  SHF.R.U32.HI R14, RZ, 0x2, R9 ;  /* 0x00000002ff0e7819 */ /* 0x000fe20000011609 */
[----:B------:R-:W-:Y:S01]  /*0ed0*/  UIADD3 UR4, UPT, UPT, UR4, 0x1, URZ ;  /* 0x0000000104047890 */ /* 0x000fe2000fffe0ff */
[----:B0----5:R-:W-:Y:S02]  /*0ee0*/  SHF.R.U32.HI R15, RZ, 0x2, R6 ;  /* 0x00000002ff0f7819 */ /* 0x021fe40000011606 */
[----:B------:R-:W-:Y:S01]  /*0ef0*/  LOP3.LUT R14, R14, R9, RZ, 0x3c, !PT ;  /* 0x000000090e0e7212 */ /* 0x000fe200078e3cff */
[----:B------:R-:W-:Y:S01]  /*0f00*/  IMAD.SHL.U32 R9, R5, 0x10, RZ ;  /* 0x0000001005097824 */ /* 0x000fe200078e00ff */
[----:B------:R-:W-:Y:S01]  /*0f10*/  LOP3.LUT R15, R15, R6, RZ, 0x3c, !PT ;  /* 0x000000060f0f7212 */ /* 0x000fe200078e3cff */
[----:B------:R-:W-:Y:S02]  /*0f20*/  UISETP.NE.AND UP0, UPT, UR4, URZ, UPT ;  /* 0x000000ff0400728c */ /* 0x000fe4000bf05270 */
[----:B------:R-:W-:-:S05]  /*0f30*/  IMAD.SHL.U32 R13, R14, 0x2, RZ ;  /* 0x000000020e0d7824 */ /* 0x000fca00078e00ff */
[----:B------:R-:W-:Y:S01]  /*0f40*/  LOP3.LUT R14, R14, R13, R9, 0x96, !PT ;  /* 0x0000000d0e0e7212 */ /* 0x000fe200078e9609 */
[----:B------:R-:W-:-:S03]  /*0f50*/  IMAD.SHL.U32 R9, R15, 0x2, RZ ;  /* 0x000000020f097824 */ /* 0x000fc600078e00ff */
[----:B------:R-:W-:Y:S01]  /*0f60*/  LOP3.LUT R13, R14, R5, RZ, 0x3c, !PT ;  /* 0x000000050e0d7212 */ /* 0x000fe200078e3cff */
[----:B------:R-:W-:-:S04]  /*0f70*/  IMAD.MOV.U32 R14, RZ, RZ, 0x2f800000 ;  /* 0x2f800000ff0e7424 */ /* 0x000fc800078e00ff */
[----:B------:R-:W-:-:S05]  /*0f80*/  IMAD.SHL.U32 R6, R13, 0x10, RZ ;  /* 0x000000100d067824 */ /* 0x000fca00078e00ff */
[----:B------:R-:W-:-:S04]  /*0f90*/  LOP3.LUT R6, R15, R9, R6, 0x96, !PT ;  /* 0x000000090f067212 */ /* 0x000fc800078e9606 */
[----:B------:R-:W-:Y:S02]  /*0fa0*/  LOP3.LUT R15, R6, R13, RZ, 0x3c, !PT ;  /* 0x0000000d060f7212 */ /* 0x000fe400078e3cff */
[----:B------:R-:W-:-:S03]  /*0fb0*/  IADD3 R6, PT, PT, R12, -0x587c5, R13 ;  /* 0xfffa783b0c067810 */ /* 0x000fc60007ffe00d */
[----:B------:R-:W-:Y:S01]  /*0fc0*/  IMAD.IADD R9, R15, 0x1, R12 ;  /* 0x000000010f097824 */ /* 0x000fe200078e020c */
[----:B------:R-:W-:Y:S01]  /*0fd0*/  I2FP.F32.U32 R6, R6 ;  /* 0x0000000600067245 */ /* 0x000fe20000201000 */
[----:B------:R-:W-:-:S03]  /*0fe0*/  VIADD R12, R12, 0xb0f8a ;  /* 0x000b0f8a0c0c7836 */ /* 0x000fc60000000000 */
[----:B------:R-:W-:Y:S01]  /*0ff0*/  I2FP.F32.U32 R9, R9 ;  /* 0x0000000900097245 */ /* 0x000fe20000201000 */
[----:B------:R-:W-:-:S04]  /*1000*/  FFMA R6, R6, R14, 1.1641532182693481445e-10 ;  /* 0x2f00000006067423 */ /* 0x000fc8000000000e */
[----:B------:R-:W-:-:S04]  /*1010*/  FFMA R9, R9, R14, 1.1641532182693481445e-10 ;  /* 0x2f00000009097423 */ /* 0x000fc8000000000e */
[----:B------:R-:W-:-:S04]  /*1020*/  FMUL R9, R9, R9 ;  /* 0x0000000909097220 */ /* 0x000fc80000400000 */
[----:B------:R-:W-:-:S05]  /*1030*/  FFMA R9, R6, R6, R9 ;  /* 0x0000000606097223 */ /* 0x000fca0000000009 */
[----:B------:R-:W-:Y:S01]  /*1040*/  FSETP.GTU.AND P0, PT, R9, 1, PT ;  /* 0x3f8000000900780b */ /* 0x000fe20003f0c000 */
[----:B------:R-:W-:Y:S02]  /*1050*/  IMAD.MOV.U32 R9, RZ, RZ, R7 ;  /* 0x000000ffff097224 */ /* 0x000fe400078e0007 */
[----:B------:R-:W-:Y:S02]  /*1060*/  IMAD.MOV.U32 R7, RZ, RZ, R5 ;  /* 0x000000ffff077224 */ /* 0x000fe400078e0005 */
[----:B------:R-:W-:-:S08]  /*1070*/  IMAD.MOV.U32 R5, RZ, RZ, R15 ;  /* 0x000000ffff057224 */ /* 0x000fd000078e000f */
[----:B------:R-:W0:Y:S02]  /*1080*/  @!P0 LDS R6, [R10] ;  /* 0x000000000a068984 */ /* 0x000e240000000800 */
[----:B01----:R-:W-:Y:S02]  /*1090*/  @!P0 VIADD R17, R6, 0x1 ;  /* 0x0000000106118836 */ /* 0x003fe40000000000 */
[----:B------:R-:W-:Y:S02]  /*10a0*/  IMAD.MOV.U32 R6, RZ, RZ, R4 ;  /* 0x000000ffff067224 */ /* 0x000fe400078e0004 */
[----:B------:R-:W-:Y:S01]  /*10b0*/  IMAD.MOV.U32 R4, RZ, RZ, R13 ;  /* 0x000000ffff047224 */ /* 0x000fe200078e000d */
[----:B------:R1:W-:Y:S01]  /*10c0*/  @!P0 STS [R10], R17 ;  /* 0x000000110a008388 */ /* 0x0003e20000000800 */
[----:B------:R-:W-:Y:S05]  /*10d0*/  BRA.U UP0, `(.L_x_5) ;  /* 0xfffffffd00787547 */ /* 0x000fea000b83ffff */
.L_x_4:
[----:B-----5:R2:W-:Y:S04]  /*10e0*/  STG.E.64 desc[UR6][R2.64+0x8], R6 ;  /* 0x0000080602007986 */ /* 0x0205e8000c101b06 */
[----:B------:R2:W-:Y:S04]  /*10f0*/  STG.E.64 desc[UR6][R2.64+0x10], R4 ;  /* 0x0000100402007986 */ /* 0x0005e8000c101b06 */
[----:B------:R2:W-:Y:S02]  /*1100*/  STG.E.64 desc[UR6][R2.64], R8 ;  /* 0x0000000802007986 */ /* 0x0005e4000c101b06 */
.L_x_0:
[----:B------:R-:W-:Y:S02]  /*1110*/  ISETP.GE.U32.AND P1, PT, R11, 0x2, PT ;  /* 0x000000020b00780c */ /* 0x000fe40003f26070 */
[----:B------:R-:W-:-:S11]  /*1120*/  ISETP.NE.AND P0, PT, R0, RZ, PT ;  /* 0x000000ff0000720c */ /* 0x000fd60003f05270 */
[----:B------:R-:W-:Y:S05]  /*1130*/  @!P1 BRA `(.L_x_6) ;  /* 0x00000000002c9947 */ /* 0x000fea0003800000 */
.L_x_7:
[----:B--2---:R-:W-:-:S04]  /*1140*/  SHF.R.U32.HI R5, RZ, 0x1, R11 ;  /* 0x00000001ff057819 */ /* 0x004fc8000001160b */
[----:B------:R-:W-:-:S13]  /*1150*/  ISETP.GE.U32.AND P1, PT, R0, R5, PT ;  /* 0x000000050000720c */ /* 0x000fda0003f26070 */
[----:B------:R-:W-:Y:S01]  /*1160*/  @!P1 IMAD R2, R5, 0x4, R10 ;  /* 0x0000000405029824 */ /* 0x000fe200078e020a */
[----:B------:R-:W-:Y:S05]  /*1170*/  @!P1 LDS R3, [R10] ;  /* 0x000000000a039984 */ /* 0x000fea0000000800 */
[----:B------:R-:W2:Y:S02]  /*1180*/  @!P1 LDS R2, [R2] ;  /* 0x0000000002029984 */ /* 0x000ea40000000800 */
[----:B--2---:R-:W-:-:S05]  /*1190*/  @!P1 IMAD.IADD R3, R2, 0x1, R3 ;  /* 0x0000000102039824 */ /* 0x004fca00078e0203 */
[----:B------:R3:W-:Y:S01]  /*11a0*/  @!P1 STS [R10], R3 ;  /* 0x000000030a009388 */ /* 0x0007e20000000800 */
[----:B------:R-:W-:Y:S01]  /*11b0*/  BAR.SYNC.DEFER_BLOCKING 0x0 ;  /* 0x0000000000007b1d */ /* 0x000fe20000010000 */
[----:B------:R-:W-:Y:S01]  /*11c0*/  ISETP.GT.U32.AND P1, PT, R11, 0x3, PT ;  /* 0x000000030b00780c */ /* 0x000fe20003f24070 */
[----:B------:R-:W-:-:S12]  /*11d0*/  IMAD.MOV.U32 R11, RZ, RZ, R5 ;  /* 0x000000ffff0b7224 */ /* 0x000fd800078e0005 */
[----:B---3--:R-:W-:Y:S05]  /*11e0*/  @P1 BRA `(.L_x_7) ;  /* 0xfffffffc00d41947 */ /* 0x008fea000383ffff */
.L_x_6:
[----:B------:R-:W-:Y:S05]  /*11f0*/  @P0 EXIT ;  /* 0x000000000000094d */ /* 0x000fea0003800000 */
[----:B------:R-:W3:Y:S01]  /*1200*/  S2UR UR5, SR_CgaCtaId ;  /* 0x00000000000579c3 */ /* 0x000ee20000008800 */
[----:B------:R-:W-:-:S07]  /*1210*/  UMOV UR4, 0x400 ;  /* 0x0000040000047882 */ /* 0x000fce0000000000 */
[----:B--2---:R-:W2:Y:S01]  /*1220*/  LDC.64 R2, c[0x0][0x388] ;  /* 0x0000e200ff027b82 */ /* 0x004ea20000000a00 */
[----:B---3--:R-:W-:-:S09]  /*1230*/  ULEA UR4, UR5, UR4, 0x18 ;  /* 0x0000000405047291 */ /* 0x008fd2000f8ec0ff */
[----:B------:R-:W2:Y:S04]  /*1240*/  LDS R5, [UR4] ;  /* 0x00000004ff057984 */ /* 0x000ea80008000800 */
[----:B--2---:R-:W-:Y:S01]  /*1250*/  REDG.E.ADD.STRONG.GPU desc[UR6][R2.64], R5 ;  /* 0x000000050200798e */ /* 0x004fe2000c12e106 */
[----:B------:R-:W-:Y:S05]  /*1260*/  EXIT ;  /* 0x000000000000794d */ /* 0x000fea0003800000 */
.L_x_8:
[----:B------:R-:W-:-:S00]  /*1270*/  BRA `(.L_x_8) ;  /* 0xfffffffc00fc7947 */ /* 0x000fc0000383ffff */
[----:B------:R-:W-:-:S00]  /*1280*/  NOP ;  /* 0x0000000000007918 */ /* 0x000fc00000000000 */
[----:B------:R-:W-:-:S00]  /*1290*/  NOP ;  /* 0x0000000000007918 */ /* 0x000fc00000000000 */
[----:B------:R-:W-:-:S00]  /*12a0*/  NOP ;  /* 0x0000000000007918 */ /* 0x000fc00000000000 */
[----:B------:R-:W-:-:S00]  /*12b0*/  NOP ;  /* 0x0000000000007918 */ /* 0x000fc00000000000 */
[----:B------:R-:W-:-:S00]  /*12c0*/  NOP ;  /* 0x0000000000007918 */ /* 0x000fc00000000000 */
[----:B------:R-:W-:-:S00]  /*12d0*/  NOP ;  /* 0x0000000000007918 */ /* 0x000fc00000000000 */
[----:B------:R-:W-:-:S00]  /*12e0*/  NOP ;  /* 0x0000000000007918 */ /* 0x000fc00000000000 */
[----:B------:R-:W-:-:S00]  /*12f0*/  NOP ;  /* 0x0000000000007918 */ /* 0x000fc00000000000 */
.L_x_18:


//--------------------- .text._Z18setup_random_stateP17curandStateXORWOW --------------------------
	.section	.text._Z18setup_random_stateP17curandStateXORWOW,"ax",@progbits
	.align	128
        .global         _Z18setup_random_stateP17curandStateXORWOW
        .type           _Z18setup_random_stateP17curandStateXORWOW,@function
        .size           _Z18setup_random_stateP17curandStateXORWOW,(.L_x_19 - _Z18setup_random_stateP17curandStateXORWOW)
        .other          _Z18setup_random_stateP17curandStateXORWOW,@"STO_CUDA_ENTRY STV_DEFAULT"
_Z18setup_random_stateP17curandStateXORWOW:
.text._Z18setup_random_stateP17curandStateXORWOW:
[----:B------:R-:W-:Y:S01]  /*0000*/  LDC R1, c[0x0][0x37c] ;  /* 0x0000df00ff017b82 */ /* 0x000fe20000000800 */
[----:B------:R-:W0:Y:S07]  /*0010*/  S2R R13, SR_TID.X ;  /* 0x00000000000d7919 */ /* 0x000e2e0000002100 */
[----:B------:R-:W1:Y:S01]  /*0020*/  LDC.64 R6, c[0x0][0x380] ;  /* 0x0000e000ff067b82 */ /* 0x000e620000000a00 */
[----:B------:R-:W0:Y:S01]  /*0030*/  LDCU UR6, c[0x0][0x360] ;  /* 0x00006c00ff0677ac */ /* 0x000e220008000800 */
[----:B------:R-:W-:Y:S01]  /*0040*/  IMAD.MOV.U32 R2, RZ, RZ, 0x3dae8ea4 ;  /* 0x3dae8ea4ff027424 */ /* 0x000fe200078e00ff */
[----:B------:R-:W0:Y:S01]  /*0050*/  S2R R0, SR_CTAID.X ;  /* 0x0000000000007919 */ /* 0x000e220000002500 */
[----:B------:R-:W-:Y:S01]  /*0060*/  IMAD.MOV.U32 R3, RZ, RZ, 0x6b137fa1 ;  /* 0x6b137fa1ff037424 */ /* 0x000fe200078e00ff */
[----:B------:R-:W2:Y:S01]  /*0070*/  LDCU.64 UR4, c[0x0][0x358] ;  /* 0x00006b00ff0477ac */ /* 0x000ea20008000a00 */
[----:B------:R-:W-:Y:S01]  /*0080*/  IMAD.MOV.U32 R4, RZ, RZ, 0x762de769 ;  /* 0x762de769ff047424 */ /* 0x000fe200078e00ff */
[----:B------:R-:W-:Y:S01]  /*0090*/  BSSY.RECONVERGENT B0, `(.L_x_9) ;  /* 0x00000db000007945 */ /* 0x000fe20003800200 */
[----:B------:R-:W-:-:S02]  /*00a0*/  IMAD.MOV.U32 R5, RZ, RZ, -0x75bd8fc ;  /* 0xf8a42704ff057424 */ /* 0x000fc400078e00ff */
[----:B------:R-:W-:Y:S02]  /*00b0*/  IMAD.MOV.U32 R8, RZ, RZ, -0x23270784 ;  /* 0xdcd8f87cff087424 */ /* 0x000fe400078e00ff */
[----:B------:R-:W-:Y:S02]  /*00c0*/  IMAD.MOV.U32 R9, RZ, RZ, 0x640ff1a5 ;  /* 0x640ff1a5ff097424 */ /* 0x000fe400078e00ff */
[----:B0-----:R-:W-:-:S04]  /*00d0*/  IMAD R13, R0, UR6, R13 ;  /* 0x00000006000d7c24 */ /* 0x001fc8000f8e020d */
[C---:B-1----:R-:W-:Y:S01]  /*00e0*/  IMAD.WIDE R6, R13.reuse, 0x30, R6 ;  /* 0x000000300d067825 */ /* 0x042fe200078e0206 */
[----:B------:R-:W-:-:S04]  /*00f0*/  ISETP.NE.AND P0, PT, R13, RZ, PT ;  /* 0x000000ff0d00720c */ /* 0x000fc80003f05270 */
[----:B--2---:R0:W-:Y:S04]  /*0100*/  STG.E.64 desc[UR4][R6.64], R2 ;  /* 0x0000000206007986 */ /* 0x0041e8000c101b04 */
[----:B------:R0:W-:Y:S04]  /*0110*/  STG.E.64 desc[UR4][R6.64+0x8], R4 ;  /* 0x0000080406007986 */ /* 0x0001e8000c101b04 */
[----:B------:R0:W-:Y:S01]  /*0120*/  STG.E.64 desc[UR4][R6.64+0x10], R8 ;  /* 0x0000100806007986 */ /* 0x0001e2000c101b04 */
[----:B------:R-:W-:Y:S05]  /*0130*/  @!P0 BRA `(.L_x_10) ;  /* 0x0000000c00408947 */ /* 0x000fea0003800000 */
[----:B------:R-:W-:Y:S01]  /*0140*/  SHF.R.S32.HI R0, RZ, 0x1f, R13 ;  /* 0x0000001fff007819 */ /* 0x000fe2000001140d */
[----:B------:R-:W-:-:S07]  /*0150*/  IMAD.MOV.U32 R12, RZ, RZ, RZ ;  /* 0x000000ffff0c7224 */ /* 0x000fce00078e00ff */
.L_x_16:
[----:B0-----:R-:W-:Y:S01]  /*0160*/  LOP3.LUT R2, R13, 0x3, RZ, 0xc0, !PT ;  /* 0x000000030d027812 */ /* 0x001fe200078ec0ff */
[----:B------:R-:W-:Y:S03]  /*0170*/  BSSY.RECONVERGENT B1, `(.L_x_11) ;  /* 0x00000c6000017945 */ /* 0x000fe60003800200 */
[----:B------:R-:W-:-:S04]  /*0180*/  ISETP.NE.U32.AND P0, PT, R2, RZ, PT ;  /* 0x000000ff0200720c */ /* 0x000fc80003f05070 */
[----:B------:R-:W-:-:S13]  /*0190*/  ISETP.NE.AND.EX P0, PT, RZ, RZ, PT, P0 ;  /* 0x000000ffff00720c */ /* 0x000fda0003f05300 */
[----:B------:R-:W-:Y:S05]  /*01a0*/  @!P0 BRA `(.L_x_12) ;  /* 0x0000000c00088947 */ /* 0x000fea0003800000 */
[----:B------:R-:W0:Y:S01]  /*01b0*/  LDC.64 R8, c[0x4][RZ] ;  /* 0x01000000ff087b82 */ /* 0x000e220000000a00 */
[----:B------:R-:W-:Y:S02]  /*01c0*/  IMAD.MOV.U32 R14, RZ, RZ, RZ ;  /* 0x000000ffff0e7224 */ /* 0x000fe400078e00ff */
[----:B0-----:R-:W-:-:S07]  /*01d0*/  IMAD.WIDE.U32 R8, R12, 0xc80, R8 ;  /* 0x00000c800c087825 */ /* 0x001fce00078e0008 */
.L_x_15:
[----:B0-----:R-:W-:Y:S01]  /*01e0*/  IMAD.MOV.U32 R15, RZ, RZ, RZ ;  /* 0x000000ffff0f7224 */ /* 0x001fe200078e00ff */
[----:B------:R-:W-:Y:S01]  /*01f0*/  CS2R R2, SRZ ;  /* 0x0000000000027805 */ /* 0x000fe2000001ff00 */
[----:B------:R-:W-:Y:S01]  /*0200*/  IMAD.MOV.U32 R17, RZ, RZ, RZ ;  /* 0x000000ffff117224 */ /* 0x000fe200078e00ff */
[----:B------:R-:W-:-:S07]  /*0210*/  CS2R R4, SRZ ;  /* 0x0000000000047805 */ /* 0x000fce000001ff00 */
.L_x_14:
[----:B------:R-:W-:-:S05]  /*0220*/  IMAD.WIDE.U32 R10, R17, 0x4, R6 ;  /* 0x00000004110a7825 */ /* 0x000fca00078e0006 */
[----:B------:R0:W5:Y:S01]  /*0230*/  LDG.E R16, desc[UR4][R10.64+0x4] ;  /* 0x000004040a107981 */ /* 0x000162000c1e1900 */
[----:B------:R-:W-:-:S07]  /*0240*/  IMAD.MOV.U32 R19, RZ, RZ, RZ ;  /* 0x000000ffff137224 */ /* 0x000fce00078e00ff */
.L_x_13:
[----:B-----5:R-:W-:Y:S01]  /*0250*/  SHF.R.U32.HI R24, RZ, R19, R16 ;  /* 0x00000013ff187219 */ /* 0x020fe20000011610 */
[----:B0-----:R-:W-:-:S03]  /*0260*/  IMAD.SHL.U32 R10, R17, 0x20, RZ ;  /* 0x00000020110a7824 */ /* 0x001fc600078e00ff */
[----:B------:R-:W-:Y:S01]  /*0270*/  LOP3.LUT R11, R24, 0x1, RZ, 0xc0, !PT ;  /* 0x00000001180b7812 */ /* 0x000fe200078ec0ff */
[----:B------:R-:W-:-:S03]  /*0280*/  IMAD.IADD R10, R10, 0x1, R19 ;  /* 0x000000010a0a7824 */ /* 0x000fc600078e0213 */
[----:B------:R-:W-:Y:S01]  /*0290*/  ISETP.NE.U32.AND P0, PT, R11, 0x1, PT ;  /* 0x000000010b00780c */ /* 0x000fe20003f05070 */
[----:B------:R-:W-:-:S03]  /*02a0*/  IMAD R11, R10, 0x5, RZ ;  /* 0x000000050a0b7824 */ /* 0x000fc600078e02ff */
[----:B------:R-:W-:Y:S01]  /*02b0*/  R2P PR, R24, 0x7e ;  /* 0x0000007e18007804 */ /* 0x000fe20000000000 */
[----:B------:R-:W-:-:S08]  /*02c0*/  IMAD.WIDE.U32 R10, R11, 0x4, R8 ;  /* 0x000000040b0a7825 */ /* 0x000fd000078e0008 */
[----:B------:R-:W2:Y:S04]  /*02d0*/  @!P0 LDG.E R18, desc[UR4][R10.64] ;  /* 0x000000040a128981 */ /* 0x000ea8000c1e1900 */
[----:B------:R-:W3:Y:S04]  /*02e0*/  @!P0 LDG.E R20, desc[UR4][R10.64+0x10] ;  /* 0x000010040a148981 */ /* 0x000ee8000c1e1900 */
[----:B------:R-:W4:Y:S04]  /*02f0*/  @P1 LDG.E R22, desc[UR4][R10.64+0x14] ;  /* 0x000014040a161981 */ /* 0x000f28000c1e1900 */
[----:B------:R-:W4:Y:S04]  /*0300*/  @P2 LDG.E R26, desc[UR4][R10.64+0x28] ;  /* 0x000028040a1a2981 */ /* 0x000f28000c1e1900 */
[----:B------:R-:W4:Y:S04]  /*0310*/  @!P0 LDG.E R21, desc[UR4][R10.64+0x4] ;  /* 0x000004040a158981 */ /* 0x000f28000c1e1900 */
[----:B------:R-:W4:Y:S04]  /*0320*/  @!P0 LDG.E R23, desc[UR4][R10.64+0xc] ;  /* 0x00000c040a178981 */ /* 0x000f28000c1e1900 */
[----:B------:R-:W4:Y:S04]  /*0330*/  @P1 LDG.E R25, desc[UR4][R10.64+0x18] ;  /* 0x000018040a191981 */ /* 0x000f28000c1e1900 */
[----:B------:R-:W4:Y:S04]  /*0340*/  @P3 LDG.E R28, desc[UR4][R10.64+0x3c] ;  /* 0x00003c040a1c3981 */ /* 0x000f28000c1e1900 */
[----:B------:R-:W4:Y:S01]  /*0350*/  @P6 LDG.E R27, desc[UR4][R10.64+0x7c] ;  /* 0x00007c040a1b6981 */ /* 0x000f22000c1e1900 */
[----:B--2---:R-:W-:-:S03]  /*0360*/  @!P0 LOP3.LUT R15, R15, R18, RZ, 0x3c, !PT ;  /* 0x000000120f0f8212 */ /* 0x004fc600078e3cff */
[----:B------:R-:W2:Y:S01]  /*0370*/  @!P0 LDG.E R18, desc[UR4][R10.64+0x8] ;  /* 0x000008040a128981 */ /* 0x000ea2000c1e1900 */
[----:B---3--:R-:W-:-:S03]  /*0380*/  @!P0 LOP3.LUT R3, R3, R20, RZ, 0x3c, !PT ;  /* 0x0000001403038212 */ /* 0x008fc600078e3cff */
[----:B------:R-:W3:Y:S01]  /*0390*/  @P1 LDG.E R20, desc[UR4][R10.64+0x24] ;  /* 0x000024040a141981 */ /* 0x000ee2000c1e1900 */
[----:B----4-:R-:W-:-:S03]  /*03a0*/  @P1 LOP3.LUT R15, R15, R22, RZ, 0x3c, !PT ;  /* 0x000000160f0f1212 */ /* 0x010fc600078e3cff */
[----:B------:R-:W4:Y:S01]  /*03b0*/  @P2 LDG.E R22, desc[UR4][R10.64+0x38] ;  /* 0x000038040a162981 */ /* 0x000f22000c1e1900 */
[----:B------:R-:W-:-:S03]  /*03c0*/  @P2 LOP3.LUT R15, R15, R26, RZ, 0x3c, !PT ;  /* 0x0000001a0f0f2212 */ /* 0x000fc600078e3cff */
[----:B------:R-:W4:Y:S01]  /*03d0*/  @P4 LDG.E R26, desc[UR4][R10.64+0x50] ;  /* 0x000050040a1a4981 */ /* 0x000f22000c1e1900 */
[----:B------:R-:W-:-:S03]  /*03e0*/  @!P0 LOP3.LUT R4, R4, R21, RZ, 0x3c, !PT ;  /* 0x0000001504048212 */ /* 0x000fc600078e3cff */
[----:B------:R-:W4:Y:S01]  /*03f0*/  @P1 LDG.E R21, desc[UR4][R10.64+0x20] ;  /* 0x000020040a151981 */ /* 0x000f22000c1e1900 */
[----:B------:R-:W-:-:S03]  /*0400*/  @!P0 LOP3.LUT R2, R2, R23, RZ, 0x3c, !PT ;  /* 0x0000001702028212 */ /* 0x000fc600078e3cff */
[----:B------:R-:W4:Y:S01]  /*0410*/  @P2 LDG.E R23, desc[UR4][R10.64+0x2c] ;  /* 0x00002c040a172981 */ /* 0x000f22000c1e1900 */
[----:B------:R-:W-:-:S03]  /*0420*/  @P1 LOP3.LUT R4, R4, R25, RZ, 0x3c, !PT ;  /* 0x0000001904041212 */ /* 0x000fc600078e3cff */
[----:B------:R-:W4:Y:S01]  /*0430*/  @P2 LDG.E R25, desc[UR4][R10.64+0x34] ;  /* 0x000034040a192981 */ /* 0x000f22000c1e1900 */
[----:B--2---:R-:W-:-:S03]  /*0440*/  @!P0 LOP3.LUT R5, R5, R18, RZ, 0x3c, !PT ;  /* 0x0000001205058212 */ /* 0x004fc600078e3cff */
[----:B------:R-:W2:Y:S01]  /*0450*/  @P1 LDG.E R18, desc[UR4][R10.64+0x1c] ;  /* 0x00001c040a121981 */ /* 0x000ea2000c1e1900 */
[----:B---3--:R-:W-:-:S03]  /*0460*/  @P1 LOP3.LUT R3, R3, R20, RZ, 0x3c, !PT ;  /* 0x0000001403031212 */ /* 0x008fc600078e3cff */
[----:B------:R-:W3:Y:S01]  /*0470*/  @P2 LDG.E R20, desc[UR4][R10.64+0x30] ;  /* 0x000030040a142981 */ /* 0x000ee2000c1e1900 */
[----:B----4-:R-:W-:-:S03]  /*0480*/  @P2 LOP3.LUT R3, R3, R22, RZ, 0x3c, !PT ;  /* 0x0000001603032212 */ /* 0x010fc600078e3cff */
[----:B------:R-:W4:Y:S01]  /*0490*/  @P3 LDG.E R22, desc[UR4][R10.64+0x4c] ;  /* 0x00004c040a163981 */ /* 0x000f22000c1e1900 */
[----:B------:R-:W-:-:S04]  /*04a0*/  @P3 LOP3.LUT R15, R15, R28, RZ, 0x3c, !PT ;  /* 0x0000001c0f0f3212 */ /* 0x000fc800078e3cff */
[----:B------:R-:W-:Y:S02]  /*04b0*/  @P4 LOP3.LUT R15, R15, R26, RZ, 0x3c, !PT ;  /* 0x0000001a0f0f4212 */ /* 0x000fe400078e3cff */
[----:B------:R-:W-:Y:S01]  /*04c0*/  @P1 LOP3.LUT R2, R2, R21, RZ, 0x3c, !PT ;  /* 0x0000001502021212 */ /* 0x000fe200078e3cff */
[----:B------:R-:W4:Y:S04]  /*04d0*/  @P5 LDG.E R26, desc[UR4][R10.64+0x64] ;  /* 0x000064040a1a5981 */ /* 0x000f28000c1e1900 */
[----:B------:R-:W4:Y:S01]  /*04e0*/  @P3 LDG.E R21, desc[UR4][R10.64+0x40] ;  /* 0x000040040a153981 */ /* 0x000f22000c1e1900 */
[----:B------:R-:W-:Y:S02]  /*04f0*/  @P2 LOP3.LUT R4, R4, R23, RZ, 0x3c, !PT ;  /* 0x0000001704042212 */ /* 0x000fe400078e3cff */
[----:B------:R-:W-:Y:S01]  /*0500*/  @P2 LOP3.LUT R2, R2, R25, RZ, 0x3c, !PT ;  /* 0x0000001902022212 */ /* 0x000fe200078e3cff */
[----:B------:R-:W4:Y:S04]  /*0510*/  @P3 LDG.E R23, desc[UR4][R10.64+0x48] ;  /* 0x000048040a173981 */ /* 0x000f28000c1e1900 */
[----:B------:R-:W4:Y:S01]  /*0520*/  @P4 LDG.E R25, desc[UR4][R10.64+0x54] ;  /* 0x000054040a194981 */ /* 0x000f22000c1e1900 */
[----:B--2---:R-:W-:-:S03]  /*0530*/  @P1 LOP3.LUT R5, R5, R18, RZ, 0x3c, !PT ;  /* 0x0000001205051212 */ /* 0x004fc600078e3cff */
[----:B------:R-:W2:Y:S01]  /*0540*/  @P3 LDG.E R18, desc[UR4][R10.64+0x44] ;  /* 0x000044040a123981 */ /* 0x000ea2000c1e1900 */
[----:B---3--:R-:W-:-:S03]  /*0550*/  @P2 LOP3.LUT R5, R5, R20, RZ, 0x3c, !PT ;  /* 0x0000001405052212 */ /* 0x008fc600078e3cff */
[----:B------:R-:W3:Y:S01]  /*0560*/  @P4 LDG.E R20, desc[UR4][R10.64+0x58] ;  /* 0x000058040a144981 */ /* 0x000ee2000c1e1900 */
[----:B----4-:R-:W-:-:S03]  /*0570*/  @P3 LOP3.LUT R3, R3, R22, RZ, 0x3c, !PT ;  /* 0x0000001603033212 */ /* 0x010fc600078e3cff */
[----:B------:R-:W4:Y:S01]  /*0580*/  @P4 LDG.E R22, desc[UR4][R10.64+0x60] ;  /* 0x000060040a164981 */ /* 0x000f22000c1e1900 */
[----:B------:R-:W-:Y:S02]  /*0590*/  LOP3.LUT P0, RZ, R24, 0x80, RZ, 0xc0, !PT ;  /* 0x0000008018ff7812 */ /* 0x000fe4000780c0ff */
[----:B------:R-:W-:Y:S02]  /*05a0*/  @P5 LOP3.LUT R15, R15, R26, RZ, 0x3c, !PT ;  /* 0x0000001a0f0f5212 */ /* 0x000fe400078e3cff */
[----:B------:R-:W4:Y:S01]  /*05b0*/  @P6 LDG.E R26, desc[UR4][R10.64+0x78] ;  /* 0x000078040a1a6981 */ /* 0x000f22000c1e1900 */
[----:B------:R-:W-:-:S03]  /*05c0*/  @P3 LOP3.LUT R4, R4, R21, RZ, 0x3c, !PT ;  /* 0x0000001504043212 */ /* 0x000fc600078e3cff */
[----:B------:R-:W4:Y:S01]  /*05d0*/  @P4 LDG.E R21, desc[UR4][R10.64+0x5c] ;  /* 0x00005c040a154981 */ /* 0x000f22000c1e1900 */
[----:B------:R-:W-:-:S03]  /*05e0*/  @P3 LOP3.LUT R2, R2, R23, RZ, 0x3c, !PT ;  /* 0x0000001702023212 */ /* 0x000fc600078e3cff */
[----:B------:R-:W4:Y:S01]  /*05f0*/  @P5 LDG.E R23, desc[UR4][R10.64+0x68] ;  /* 0x000068040a175981 */ /* 0x000f22000c1e1900 */
[----:B------:R-:W-:-:S03]  /*0600*/  @P4 LOP3.LUT R4, R4, R25, RZ, 0x3c, !PT ;  /* 0x0000001904044212 */ /* 0x000fc600078e3cff */
[----:B------:R-:W4:Y:S01]  /*0610*/  @P5 LDG.E R25, desc[UR4][R10.64+0x70] ;  /* 0x000070040a195981 */ /* 0x000f22000c1e1900 */
[----:B--2---:R-:W-:-:S03]  /*0620*/  @P3 LOP3.LUT R5, R5, R18, RZ, 0x3c, !PT ;  /* 0x0000001205053212 */ /* 0x004fc600078e3cff */
[----:B------:R-:W2:Y:S01]  /*0630*/  @P5 LDG.E R18, desc[UR4][R10.64+0x6c] ;  /* 0x00006c040a125981 */ /* 0x000ea2000c1e1900 */
[----:B---3--:R-:W-:-:S03]  /*0640*/  @P4 LOP3.LUT R5, R5, R20, RZ, 0x3c, !PT ;  /* 0x0000001405054212 */ /* 0x008fc600078e3cff */
[----:B------:R-:W3:Y:S01]  /*0650*/  @P5 LDG.E R20, desc[UR4][R10.64+0x74] ;  /* 0x000074040a145981 */ /* 0x000ee2000c1e1900 */
[----:B----4-:R-:W-:-:S03]  /*0660*/  @P4 LOP3.LUT R3, R3, R22, RZ, 0x3c, !PT ;  /* 0x0000001603034212 */ /* 0x010fc600078e3cff */
[----:B------:R-:W4:Y:S01]  /*0670*/  @P0 LDG.E R22, desc[UR4][R10.64+0x8c] ;  /* 0x00008c040a160981 */ /* 0x000f22000c1e1900 */
[----:B------:R-:W-:-:S03]  /*0680*/  @P6 LOP3.LUT R15, R15, R26, RZ, 0x3c, !PT ;  /* 0x0000001a0f0f6212 */ /* 0x000fc600078e3cff */
        /* <DEDUP_REMOVED lines=13> */
[----:B------:R-:W-:Y:S02]  /*0760*/  @P6 LOP3.LUT R4, R4, R27, RZ, 0x3c, !PT ;  /* 0x0000001b04046212 */ /* 0x000fe400078e3cff */
[----:B------:R-:W-:Y:S02]  /*0770*/  @P6 LOP3.LUT R2, R2, R21, RZ, 0x3c, !PT ;  /* 0x0000001502026212 */ /* 0x000fe400078e3cff */
[----:B------:R-:W-:Y:S02]  /*0780*/  @P0 LOP3.LUT R4, R4, R23, RZ, 0x3c, !PT ;  /* 0x0000001704040212 */ /* 0x000fe400078e3cff */
[----:B------:R-:W-:Y:S02]  /*0790*/  @P0 LOP3.LUT R2, R2, R25, RZ, 0x3c, !PT ;  /* 0x0000001902020212 */ /* 0x000fe400078e3cff */
[----:B--2---:R-:W-:Y:S02]  /*07a0*/  @P6 LOP3.LUT R5, R5, R18, RZ, 0x3c, !PT ;  /* 0x0000001205056212 */ /* 0x004fe400078e3cff */
[----:B---3--:R-:W-:-:S02]  /*07b0*/  @P6 LOP3.LUT R3, R3, R20, RZ, 0x3c, !PT ;  /* 0x0000001403036212 */ /* 0x008fc400078e3cff */
[----:B----4-:R-:W-:Y:S02]  /*07c0*/  @P0 LOP3.LUT R5, R5, R22, RZ, 0x3c, !PT ;  /* 0x0000001605050212 */ /* 0x010fe400078e3cff */
[----:B------:R-:W-:Y:S02]  /*07d0*/  @P0 LOP3.LUT R3, R3, R26, RZ, 0x3c, !PT ;  /* 0x0000001a03030212 */ /* 0x000fe400078e3cff */
[----:B------:R-:W-:-:S13]  /*07e0*/  R2P PR, R24.B1, 0x7f ;  /* 0x0000007f18007804 */ /* 0x000fda0000001000 */
[----:B------:R-:W2:Y:S04]  /*07f0*/  @P0 LDG.E R18, desc[UR4][R10.64+0xa0] ;  /* 0x0000a0040a120981 */ /* 0x000ea8000c1e1900 */
[----:B------:R-:W3:Y:S04]  /*0800*/  @P1 LDG.E R22, desc[UR4][R10.64+0xb4] ;  /* 0x0000b4040a161981 */ /* 0x000ee8000c1e1900 */
[----:B------:R-:W4:Y:S04]  /*0810*/  @P2 LDG.E R26, desc[UR4][R10.64+0xc8] ;  /* 0x0000c8040a1a2981 */ /* 0x000f28000c1e1900 */
[----:B------:R-:W4:Y:S04]  /*0820*/  @P3 LDG.E R28, desc[UR4][R10.64+0xdc] ;  /* 0x0000dc040a1c3981 */ /* 0x000f28000c1e1900 */
[----:B------:R-:W4:Y:S04]  /*0830*/  @P0 LDG.E R23, desc[UR4][R10.64+0xa4] ;  /* 0x0000a4040a170981 */ /* 0x000f28000c1e1900 */
[----:B------:R-:W4:Y:S04]  /*0840*/  @P0 LDG.E R20, desc[UR4][R10.64+0xa8] ;  /* 0x0000a8040a140981 */ /* 0x000f28000c1e1900 */
[----:B------:R-:W4:Y:S04]  /*0850*/  @P4 LDG.E R25, desc[UR4][R10.64+0xf0] ;  /* 0x0000f0040a194981 */ /* 0x000f28000c1e1900 */
        /* <DEDUP_REMOVED lines=21> */
[----:B------:R-:W-:Y:S02]  /*09b0*/  LOP3.LUT P0, RZ, R24, 0x8000, RZ, 0xc0, !PT ;  /* 0x0000800018ff7812 */ /* 0x000fe4000780c0ff */
[----:B----4-:R-:W-:Y:S01]  /*09c0*/  @P5 LOP3.LUT R15, R15, R26, RZ, 0x3c, !PT ;  /* 0x0000001a0f0f5212 */ /* 0x010fe200078e3cff */
[----:B------:R-:W4:Y:S04]  /*09d0*/  @P3 LDG.E R24, desc[UR4][R10.64+0xe4] ;  /* 0x0000e4040a183981 */ /* 0x000f28000c1e1900 */
[----:B------:R-:W2:Y:S01]  /*09e0*/  @P6 LDG.E R26, desc[UR4][R10.64+0x118] ;  /* 0x000118040a1a6981 */ /* 0x000ea2000c1e1900 */
        /* <DEDUP_REMOVED lines=8> */
[----:B---3--:R-:W-:-:S03]  /*0a70*/  @P2 LOP3.LUT R3, R3, R22, RZ, 0x3c, !PT ;  /* 0x0000001603032212 */ /* 0x008fc600078e3cff */
[----:B------:R-:W3:Y:S01]  /*0a80*/  @P4 LDG.E R22, desc[UR4][R10.64+0x100] ;  /* 0x000100040a164981 */ /* 0x000ee2000c1e1900 */
[----:B--2---:R-:W-:-:S03]  /*0a90*/  @P6 LOP3.LUT R15, R15, R26, RZ, 0x3c, !PT ;  /* 0x0000001a0f0f6212 */ /* 0x004fc600078e3cff */
[----:B------:R-:W2:Y:S01]  /*0aa0*/  @P0 LDG.E R26, desc[UR4][R10.64+0x12c] ;  /* 0x00012c040a1a0981 */ /* 0x000ea2000c1e1900 */
[----:B----4-:R-:W-:-:S03]  /*0ab0*/  @P2 LOP3.LUT R2, R2, R23, RZ, 0x3c, !PT ;  /* 0x0000001702022212 */ /* 0x010fc600078e3cff */
[----:B------:R-:W4:Y:S01]  /*0ac0*/  @P4 LDG.E R23, desc[UR4][R10.64+0xfc] ;  /* 0x0000fc040a174981 */ /* 0x000f22000c1e1900 */
[----:B------:R-:W-:-:S03]  /*0ad0*/  @P2 LOP3.LUT R5, R5, R20, RZ, 0x3c, !PT ;  /* 0x0000001405052212 */ /* 0x000fc600078e3cff */
[----:B------:R-:W4:Y:S01]  /*0ae0*/  @P4 LDG.E R20, desc[UR4][R10.64+0xf8] ;  /* 0x0000f8040a144981 */ /* 0x000f22000c1e1900 */
[----:B------:R-:W-:Y:S02]  /*0af0*/  @P3 LOP3.LUT R2, R2, R27, RZ, 0x3c, !PT ;  /* 0x0000001b02023212 */ /* 0x000fe400078e3cff */
[----:B------:R-:W-:Y:S01]  /*0b00*/  @P3 LOP3.LUT R4, R4, R25, RZ, 0x3c, !PT ;  /* 0x0000001904043212 */ /* 0x000fe200078e3cff */
[----:B------:R-:W4:Y:S01]  /*0b10*/  @P5 LDG.E R27, desc[UR4][R10.64+0x110] ;  /* 0x000110040a1b5981 */ /* 0x000f22000c1e1900 */
[----:B------:R-:W-:-:S03]  /*0b20*/  @P3 LOP3.LUT R5, R5, R24, RZ, 0x3c, !PT ;  /* 0x0000001805053212 */ /* 0x000fc600078e3cff */
[----:B------:R-:W4:Y:S04]  /*0b30*/  @P5 LDG.E R25, desc[UR4][R10.64+0x108] ;  /* 0x000108040a195981 */ /* 0x000f28000c1e1900 */
        /* <DEDUP_REMOVED lines=19> */
[----:B------:R-:W-:-:S05]  /*0c70*/  VIADD R19, R19, 0x10 ;  /* 0x0000001013137836 */ /* 0x000fca0000000000 */
[----:B------:R-:W-:Y:S02]  /*0c80*/  ISETP.NE.AND P1, PT, R19, 0x20, PT ;  /* 0x000000201300780c */ /* 0x000fe40003f25270 */
[----:B------:R-:W-:Y:S02]  /*0c90*/  @P5 LOP3.LUT R3, R3, R18, RZ, 0x3c, !PT ;  /* 0x0000001203035212 */ /* 0x000fe400078e3cff */
[----:B------:R-:W-:Y:S02]  /*0ca0*/  @P6 LOP3.LUT R4, R4, R21, RZ, 0x3c, !PT ;  /* 0x0000001504046212 */ /* 0x000fe400078e3cff */
[----:B---3--:R-:W-:-:S04]  /*0cb0*/  @P6 LOP3.LUT R3, R3, R22, RZ, 0x3c, !PT ;  /* 0x0000001603036212 */ /* 0x008fc800078e3cff */
[----:B--2---:R-:W-:Y:S02]  /*0cc0*/  @P0 LOP3.LUT R3, R3, R26, RZ, 0x3c, !PT ;  /* 0x0000001a03030212 */ /* 0x004fe400078e3cff */
[----:B----4-:R-:W-:Y:S02]  /*0cd0*/  @P6 LOP3.LUT R2, R2, R23, RZ, 0x3c, !PT ;  /* 0x0000001702026212 */ /* 0x010fe400078e3cff */
[----:B------:R-:W-:Y:S02]  /*0ce0*/  @P6 LOP3.LUT R5, R5, R20, RZ, 0x3c, !PT ;  /* 0x0000001405056212 */ /* 0x000fe400078e3cff */
[----:B------:R-:W-:Y:S02]  /*0cf0*/  @P0 LOP3.LUT R2, R2, R27, RZ, 0x3c, !PT ;  /* 0x0000001b02020212 */ /* 0x000fe400078e3cff */
[----:B------:R-:W-:Y:S02]  /*0d00*/  @P0 LOP3.LUT R4, R4, R25, RZ, 0x3c, !PT ;  /* 0x0000001904040212 */ /* 0x000fe400078e3cff */
[----:B------:R-:W-:Y:S01]  /*0d10*/  @P0 LOP3.LUT R5, R5, R24, RZ, 0x3c, !PT ;  /* 0x0000001805050212 */ /* 0x000fe200078e3cff */
[----:B------:R-:W-:Y:S06]  /*0d20*/  @P1 BRA `(.L_x_13) ;  /* 0xfffffff400481947 */ /* 0x000fec000383ffff */
[----:B------:R-:W-:-:S05]  /*0d30*/  VIADD R17, R17, 0x1 ;  /* 0x0000000111117836 */ /* 0x000fca0000000000 */
[----:B------:R-:W-:-:S13]  /*0d40*/  ISETP.NE.AND P0, PT, R17, 0x5, PT ;  /* 0x000000051100780c */ /* 0x000fda0003f05270 */
[----:B------:R-:W-:Y:S05]  /*0d50*/  @P0 BRA `(.L_x_14) ;  /* 0xfffffff400300947 */ /* 0x000fea000383ffff */
[----:B------:R0:W-:Y:S01]  /*0d60*/  STG.E.64 desc[UR4][R6.64+0x8], R4 ;  /* 0x0000080406007986 */ /* 0x0001e2000c101b04 */
[----:B------:R-:W-:Y:S01]  /*0d70*/  VIADD R14, R14, 0x1 ;  /* 0x000000010e0e7836 */ /* 0x000fe20000000000 */
[----:B------:R-:W-:Y:S02]  /*0d80*/  LOP3.LUT R11, R13, 0x3, RZ, 0xc0, !PT ;  /* 0x000000030d0b7812 */ /* 0x000fe400078ec0ff */
[----:B------:R0:W-:Y:S02]  /*0d90*/  STG.E.64 desc[UR4][R6.64+0x10], R2 ;  /* 0x0000100206007986 */ /* 0x0001e4000c101b04 */
[----:B------:R-:W-:Y:S02]  /*0da0*/  ISETP.GE.U32.AND P0, PT, R14, R11, PT ;  /* 0x0000000b0e00720c */ /* 0x000fe40003f06070 */
[----:B------:R0:W-:Y:S11]  /*0db0*/  STG.E desc[UR4][R6.64+0x4], R15 ;  /* 0x0000040f06007986 */ /* 0x0001f6000c101904 */
[----:B------:R-:W-:Y:S05]  /*0dc0*/  @!P0 BRA `(.L_x_15) ;  /* 0xfffffff400048947 */ /* 0x000fea000383ffff */
.L_x_12:
[----:B------:R-:W-:Y:S05]  /*0dd0*/  BSYNC.RECONVERGENT B1 ;  /* 0x0000000000017941 */ /* 0x000fea0003800200 */
.L_x_11:
[C---:B------:R-:W-:Y:S01]  /*0de0*/  ISETP.GT.U32.AND P0, PT, R13.reuse, 0x3, PT ;  /* 0x000000030d00780c */ /* 0x040fe20003f04070 */
[----:B------:R-:W-:Y:S01]  /*0df0*/  VIADD R12, R12, 0x1 ;  /* 0x000000010c0c7836 */ /* 0x000fe20000000000 */
[--C-:B------:R-:W-:Y:S02]  /*0e00*/  SHF.R.U64 R13, R13, 0x2, R0.reuse ;  /* 0x000000020d0d7819 */ /* 0x100fe40000001200 */
[----:B------:R-:W-:Y:S02]  /*0e10*/  ISETP.GT.U32.AND.EX P0, PT, R0, RZ, PT, P0 ;  /* 0x000000ff0000720c */ /* 0x000fe40003f04100 */
[----:B------:R-:W-:-:S11]  /*0e20*/  SHF.R.U32.HI R0, RZ, 0x2, R0 ;  /* 0x00000002ff007819 */ /* 0x000fd60000011600 */
[----:B------:R-:W-:Y:S05]  /*0e30*/  @P0 BRA `(.L_x_16) ;  /* 0xfffffff000c80947 */ /* 0x000fea000383ffff */
.L_x_10:
[----:B------:R-:W-:Y:S05]  /*0e40*/  BSYNC.RECONVERGENT B0 ;  /* 0x0000000000007941 */ /* 0x000fea0003800200 */
.L_x_9:
[----:B------:R-:W-:Y:S04]  /*0e50*/  STG.E.64 desc[UR4][R6.64+0x18], RZ ;  /* 0x000018ff06007986 */ /* 0x000fe8000c101b04 */
[----:B------:R-:W-:Y:S04]  /*0e60*/  STG.E desc[UR4][R6.64+0x20], RZ ;  /* 0x000020ff06007986 */ /* 0x000fe8000c101904 */
[----:B------:R-:W-:Y:S01]  /*0e70*/  STG.E.64 desc[UR4][R6.64+0x28], RZ ;  /* 0x000028ff06007986 */ /* 0x000fe2000c101b04 */
[----:B------:R-:W-:Y:S05]  /*0e80*/  EXIT ;  /* 0x000000000000794d */ /* 0x000fea0003800000 */
.L_x_17:
        /* <DEDUP_REMOVED lines=15> */
.L_x_19:


//--------------------- .nv.global.init           --------------------------
	.section	.nv.global.init,"aw",@progbits
	.align	4
.nv.global.init:
	.type		mrg32k3aM1SubSeq,@object
	.size		mrg32k3aM1SubSeq,(mrg32k3aM2SubSeq - mrg32k3aM1SubSeq)
mrg32k3aM1SubSeq:
        /*0000*/ 	.byte	0x0b, 0xcc, 0xee, 0x04, 0x73, 0x29, 0x8b, 0x6f, 0xf6, 0x53, 0x03, 0xf6, 0x23, 0xf6, 0xea, 0xda
        /* <DEDUP_REMOVED lines=125> */
	.type		mrg32k3aM2SubSeq,@object
	.size		mrg32k3aM2SubSeq,(mrg32k3aM1 - mrg32k3aM2SubSeq)
mrg32k3aM2SubSeq:
        /* <DEDUP_REMOVED lines=126> */
	.type		mrg32k3aM1,@object
	.size		mrg32k3aM1,(mrg32k3aM1Seq - mrg32k3aM1)
mrg32k3aM1:
        /* <DEDUP_REMOVED lines=144> */
	.type		mrg32k3aM1Seq,@object
	.size		mrg32k3aM1Seq,(mrg32k3aM2 - mrg32k3aM1Seq)
mrg32k3aM1Seq:
        /* <DEDUP_REMOVED lines=144> */
	.type		mrg32k3aM2,@object
	.size		mrg32k3aM2,(mrg32k3aM2Seq - mrg32k3aM2)
mrg32k3aM2:
        /* <DEDUP_REMOVED lines=144> */
	.type		mrg32k3aM2Seq,@object
	.size		mrg32k3aM2Seq,(precalc_xorwow_matrix - mrg32k3aM2Seq)
mrg32k3aM2Seq:
        /* <DEDUP_REMOVED lines=144> */
	.type		precalc_xorwow_matrix,@object
	.size		precalc_xorwow_matrix,(precalc_xorwow_offset_matrix - precalc_xorwow_matrix)
precalc_xorwow_matrix:
        /* <DEDUP_REMOVED lines=6400> */
	.type		precalc_xorwow_offset_matrix,@object
	.size		precalc_xorwow_offset_matrix,(.L_1 - precalc_xorwow_offset_matrix)
precalc_xorwow_offset_matrix:
        /* <DEDUP_REMOVED lines=6400> */
.L_1:


//--------------------- .nv.shared._Z14pi_monte_carloP17curandStateXORWOWPii --------------------------
	.section	.nv.shared._Z14pi_monte_carloP17curandStateXORWOWPii,"aw",@nobits
	.sectionflags	@""
	.align	16
	.zero		1024


//--------------------- .nv.shared.reserved.0     --------------------------
	.section	.nv.shared.reserved.0,"aw",@nobits
	.weak		__nv_reservedSMEM_offset_0_alias
	.size		__nv_reservedSMEM_offset_0_alias, 0, 64
	.other		__nv_reservedSMEM_offset_0_alias,@"STO_CUDA_RESERVED_SHARED STV_DEFAULT"
__nv_reservedSMEM_offset_0_alias:
	.zero		0
	.zero		64


//--------------------- .nv.shared._Z18setup_random_stateP17curandStateXORWOW --------------------------
	.section	.nv.shared._Z18setup_random_stateP17curandStateXORWOW,"aw",@nobits
	.sectionflags	@""
	.align	16
	.zero		1024


//--------------------- .nv.constant0._Z14pi_monte_carloP17curandStateXORWOWPii --------------------------
	.section	.nv.constant0._Z14pi_monte_carloP17curandStateXORWOWPii,"a",@progbits
	.sectionflags	@""
	.align	4
.nv.constant0._Z14pi_monte_carloP17curandStateXORWOWPii:
	.zero		916


//--------------------- .nv.constant0._Z18setup_random_stateP17curandStateXORWOW --------------------------
	.section	.nv.constant0._Z18setup_random_stateP17curandStateXORWOW,"a",@progbits
	.sectionflags	@""
	.align	4
.nv.constant0._Z18setup_random_stateP17curandStateXORWOW:
	.zero		904


//--------------------- SYMBOLS --------------------------

	.type		.nv.reservedSmem.offset0,@object
	.size		.nv.reservedSmem.offset0,0x4
	.type		.nv.reservedSmem.cap,@object
	.size		.nv.reservedSmem.cap,0x4
